//
// Generated by NVIDIA NVVM Compiler
//
// Compiler Build ID: CL-36424714
// Cuda compilation tools, release 13.0, V13.0.88
// Based on NVVM 20.0.0
//

.version 9.0
.target sm_100
.address_size 64

	// .globl	_Z9MatrixAddP8Vector2DS0_S0_
.extern .func  (.param .b32 func_retval0) vprintf
(
	.param .b64 vprintf_param_0,
	.param .b64 vprintf_param_1
)
;
.global .align 8 .b8 array[120];
.global .align 4 .b8 error_sum[128];
.global .align 1 .b8 $str[42] = {10, 10, 42, 42, 42, 42, 42, 42, 42, 42, 42, 42, 77, 97, 116, 114, 105, 120, 32, 97, 100, 100, 32, 100, 105, 102, 102, 32, 100, 105, 109, 101, 110, 115, 105, 111, 110, 46, 46, 46, 46};
.global .align 1 .b8 $str$1[12] = {10, 77, 97, 116, 114, 105, 120, 65, 100, 100, 10};
.global .align 1 .b8 $str$2[53] = {118, 101, 99, 45, 62, 119, 105, 100, 116, 104, 32, 58, 32, 37, 100, 32, 118, 101, 99, 45, 62, 104, 101, 105, 103, 104, 116, 32, 58, 32, 37, 100, 32, 45, 32, 120, 32, 100, 105, 109, 32, 37, 100, 32, 121, 32, 100, 105, 109, 32, 37, 100};
.global .align 1 .b8 $str$3[47] = {10, 10, 42, 42, 42, 42, 42, 42, 42, 42, 42, 42, 77, 97, 116, 114, 105, 120, 32, 83, 117, 98, 116, 114, 97, 99, 116, 32, 100, 105, 102, 102, 32, 100, 105, 109, 101, 110, 115, 105, 111, 110, 46, 46, 46, 46};
.global .align 1 .b8 $str$4[17] = {10, 77, 97, 116, 114, 105, 120, 83, 117, 98, 116, 114, 97, 99, 116, 10};
.global .align 1 .b8 $str$5[50] = {10, 10, 42, 42, 42, 42, 42, 42, 42, 42, 42, 42, 77, 97, 116, 114, 105, 120, 32, 84, 114, 97, 110, 115, 112, 111, 115, 101, 32, 100, 105, 102, 102, 32, 100, 105, 109, 101, 110, 115, 105, 111, 110, 195, 167, 46, 46, 46, 46};
.global .align 1 .b8 $str$6[66] = {10, 114, 101, 115, 45, 62, 119, 105, 100, 116, 104, 32, 58, 32, 37, 100, 32, 114, 101, 115, 45, 62, 104, 101, 105, 104, 103, 116, 32, 58, 32, 37, 100, 32, 45, 32, 109, 49, 45, 62, 119, 105, 100, 116, 104, 32, 58, 32, 37, 100, 32, 109, 49, 45, 62, 104, 101, 105, 103, 104, 116, 32, 37, 100, 10};
.global .align 1 .b8 $str$7[20] = {10, 84, 114, 97, 110, 115, 112, 111, 115, 101, 86, 101, 99, 116, 111, 114, 50, 68, 10};
.global .align 1 .b8 $str$8[2] = {91};
.global .align 1 .b8 $str$9[5] = {37, 102, 44, 32};
.global .align 1 .b8 $str$10[7] = {37, 102, 93, 44, 32, 10};
.global .align 1 .b8 $str$11[3] = {93, 10};
.global .align 1 .b8 $str$12[25] = {82, 111, 119, 32, 58, 32, 37, 100, 32, 45, 32, 87, 105, 100, 116, 104, 32, 58, 32, 37, 100, 32, 10, 10};
.global .align 1 .b8 $str$13[49] = {10, 10, 42, 42, 42, 42, 42, 42, 42, 42, 42, 42, 77, 97, 116, 114, 105, 120, 32, 80, 114, 111, 100, 117, 99, 116, 32, 101, 114, 114, 111, 114, 32, 100, 105, 109, 101, 110, 115, 105, 111, 110, 195, 167, 46, 46, 46, 46};
.global .align 1 .b8 $str$14[58] = {10, 109, 49, 45, 62, 119, 105, 100, 116, 104, 32, 37, 100, 32, 109, 49, 45, 62, 104, 101, 105, 103, 104, 116, 32, 37, 100, 32, 45, 32, 109, 50, 45, 62, 119, 105, 100, 116, 104, 32, 37, 100, 32, 109, 50, 45, 62, 104, 101, 105, 103, 104, 116, 32, 37, 100, 10};
.global .align 1 .b8 $str$15[16] = {10, 77, 97, 116, 114, 105, 120, 80, 114, 111, 100, 117, 99, 116, 10};
.global .align 1 .b8 $str$16[52] = {10, 10, 42, 42, 42, 42, 42, 42, 42, 42, 42, 42, 83, 99, 97, 97, 114, 32, 77, 105, 110, 117, 115, 32, 118, 101, 99, 116, 114, 111, 114, 100, 105, 102, 102, 32, 100, 105, 109, 101, 110, 115, 105, 111, 110, 195, 167, 46, 46, 46, 46};
.global .align 1 .b8 $str$17[22] = {10, 83, 99, 97, 108, 97, 114, 77, 105, 110, 117, 115, 86, 101, 99, 116, 111, 114, 50, 68, 10};
.global .align 1 .b8 $str$18[48] = {10, 10, 42, 42, 42, 42, 42, 42, 42, 42, 42, 42, 83, 99, 97, 108, 97, 114, 77, 97, 116, 114, 105, 120, 80, 114, 111, 100, 117, 99, 116, 32, 100, 105, 109, 101, 110, 115, 105, 111, 110, 195, 167, 46, 46, 46, 46};
.global .align 1 .b8 $str$19[22] = {10, 83, 99, 97, 108, 97, 114, 77, 97, 116, 114, 105, 120, 80, 114, 111, 100, 117, 99, 116, 10};
.global .align 1 .b8 $str$20[48] = {10, 10, 42, 42, 42, 42, 42, 42, 42, 42, 42, 42, 77, 97, 116, 114, 105, 120, 80, 97, 105, 114, 119, 105, 115, 101, 80, 114, 111, 100, 117, 99, 116, 32, 100, 105, 109, 101, 110, 115, 105, 111, 110, 46, 46, 46, 46};
.global .align 1 .b8 $str$21[24] = {10, 77, 97, 116, 114, 105, 120, 80, 97, 105, 114, 119, 105, 115, 101, 80, 114, 111, 100, 117, 99, 116, 10};
.global .align 1 .b8 $str$22[8] = {10, 76, 111, 103, 50, 68, 10};
.global .align 1 .b8 $str$23[10] = {10, 83, 105, 103, 109, 111, 105, 100, 10};

.visible .entry _Z9MatrixAddP8Vector2DS0_S0_(
	.param .u64 .ptr .align 1 _Z9MatrixAddP8Vector2DS0_S0__param_0,
	.param .u64 .ptr .align 1 _Z9MatrixAddP8Vector2DS0_S0__param_1,
	.param .u64 .ptr .align 1 _Z9MatrixAddP8Vector2DS0_S0__param_2
)
{
	.local .align 16 .b8 	__local_depot0[16];
	.reg .b64 	%SP;
	.reg .b64 	%SPL;
	.reg .pred 	%p<7>;
	.reg .b32 	%r<35>;
	.reg .b32 	%f<4>;
	.reg .b64 	%rd<22>;

	mov.u64 	%SPL, __local_depot0;
	cvta.local.u64 	%SP, %SPL;
	ld.param.u64 	%rd3, [_Z9MatrixAddP8Vector2DS0_S0__param_0];
	ld.param.u64 	%rd4, [_Z9MatrixAddP8Vector2DS0_S0__param_1];
	ld.param.u64 	%rd5, [_Z9MatrixAddP8Vector2DS0_S0__param_2];
	cvta.to.global.u64 	%rd1, %rd5;
	cvta.to.global.u64 	%rd2, %rd4;
	ld.global.u32 	%r34, [%rd2+12];
	ld.global.u32 	%r11, [%rd1+12];
	setp.ne.s32 	%p1, %r34, %r11;
	@%p1 bra 	$L__BB0_2;
	ld.global.u32 	%r33, [%rd2+8];
	ld.global.u32 	%r12, [%rd1+8];
	setp.eq.s32 	%p2, %r33, %r12;
	@%p2 bra 	$L__BB0_3;
$L__BB0_2:
	mov.u64 	%rd6, $str;
	cvta.global.u64 	%rd7, %rd6;
	{ // callseq 0, 0
	.param .b64 param0;
	st.param.b64 	[param0], %rd7;
	.param .b64 param1;
	st.param.b64 	[param1], 0;
	.param .b32 retval0;
	call.uni (retval0), 
	vprintf, 
	(
	param0, 
	param1
	);
	ld.param.b32 	%r13, [retval0];
	} // callseq 0
	bra.uni 	$L__BB0_9;
$L__BB0_3:
	mov.u32 	%r15, %ctaid.x;
	mov.u32 	%r3, %ntid.x;
	mov.u32 	%r16, %tid.x;
	mad.lo.s32 	%r17, %r15, %r3, %r16;
	mov.u32 	%r18, %ctaid.y;
	mov.u32 	%r4, %ntid.y;
	mov.u32 	%r19, %tid.y;
	mad.lo.s32 	%r20, %r18, %r4, %r19;
	mad.lo.s32 	%r5, %r34, %r20, %r17;
	setp.ne.s32 	%p3, %r5, 0;
	@%p3 bra 	$L__BB0_7;
	mov.u32 	%r21, %nctaid.y;
	mul.lo.s32 	%r6, %r4, %r21;
	setp.lt.u32 	%p4, %r6, %r33;
	@%p4 bra 	$L__BB0_6;
	mov.u32 	%r22, %nctaid.x;
	mul.lo.s32 	%r23, %r3, %r22;
	setp.ge.u32 	%p5, %r23, %r34;
	@%p5 bra 	$L__BB0_7;
$L__BB0_6:
	mov.u64 	%rd8, $str$1;
	cvta.global.u64 	%rd9, %rd8;
	{ // callseq 1, 0
	.param .b64 param0;
	st.param.b64 	[param0], %rd9;
	.param .b64 param1;
	st.param.b64 	[param1], 0;
	.param .b32 retval0;
	call.uni (retval0), 
	vprintf, 
	(
	param0, 
	param1
	);
	ld.param.b32 	%r24, [retval0];
	} // callseq 1
	ld.global.v2.u32 	{%r26, %r27}, [%rd2+8];
	mov.u32 	%r28, %nctaid.x;
	mul.lo.s32 	%r29, %r3, %r28;
	add.u64 	%rd10, %SP, 0;
	add.u64 	%rd11, %SPL, 0;
	st.local.v4.u32 	[%rd11], {%r27, %r26, %r29, %r6};
	mov.u64 	%rd12, $str$2;
	cvta.global.u64 	%rd13, %rd12;
	{ // callseq 2, 0
	.param .b64 param0;
	st.param.b64 	[param0], %rd13;
	.param .b64 param1;
	st.param.b64 	[param1], %rd10;
	.param .b32 retval0;
	call.uni (retval0), 
	vprintf, 
	(
	param0, 
	param1
	);
	ld.param.b32 	%r30, [retval0];
	} // callseq 2
	ld.global.v2.u32 	{%r33, %r34}, [%rd2+8];
$L__BB0_7:
	mul.lo.s32 	%r32, %r33, %r34;
	setp.ge.s32 	%p6, %r5, %r32;
	@%p6 bra 	$L__BB0_9;
	ld.global.u64 	%rd14, [%rd2];
	mul.wide.s32 	%rd15, %r5, 4;
	add.s64 	%rd16, %rd14, %rd15;
	ld.f32 	%f1, [%rd16];
	ld.global.u64 	%rd17, [%rd1];
	add.s64 	%rd18, %rd17, %rd15;
	ld.f32 	%f2, [%rd18];
	add.f32 	%f3, %f1, %f2;
	cvta.to.global.u64 	%rd19, %rd3;
	ld.global.u64 	%rd20, [%rd19];
	add.s64 	%rd21, %rd20, %rd15;
	st.f32 	[%rd21], %f3;
$L__BB0_9:
	ret;

}
	// .globl	_Z14MatrixSubtractP8Vector2DS0_S0_
.visible .entry _Z14MatrixSubtractP8Vector2DS0_S0_(
	.param .u64 .ptr .align 1 _Z14MatrixSubtractP8Vector2DS0_S0__param_0,
	.param .u64 .ptr .align 1 _Z14MatrixSubtractP8Vector2DS0_S0__param_1,
	.param .u64 .ptr .align 1 _Z14MatrixSubtractP8Vector2DS0_S0__param_2
)
{
	.local .align 16 .b8 	__local_depot1[16];
	.reg .b64 	%SP;
	.reg .b64 	%SPL;
	.reg .pred 	%p<7>;
	.reg .b32 	%r<35>;
	.reg .b32 	%f<4>;
	.reg .b64 	%rd<22>;

	mov.u64 	%SPL, __local_depot1;
	cvta.local.u64 	%SP, %SPL;
	ld.param.u64 	%rd3, [_Z14MatrixSubtractP8Vector2DS0_S0__param_0];
	ld.param.u64 	%rd4, [_Z14MatrixSubtractP8Vector2DS0_S0__param_1];
	ld.param.u64 	%rd5, [_Z14MatrixSubtractP8Vector2DS0_S0__param_2];
	cvta.to.global.u64 	%rd1, %rd5;
	cvta.to.global.u64 	%rd2, %rd4;
	ld.global.u32 	%r34, [%rd2+12];
	ld.global.u32 	%r11, [%rd1+12];
	setp.ne.s32 	%p1, %r34, %r11;
	@%p1 bra 	$L__BB1_2;
	ld.global.u32 	%r33, [%rd2+8];
	ld.global.u32 	%r12, [%rd1+8];
	setp.eq.s32 	%p2, %r33, %r12;
	@%p2 bra 	$L__BB1_3;
$L__BB1_2:
	mov.u64 	%rd6, $str$3;
	cvta.global.u64 	%rd7, %rd6;
	{ // callseq 3, 0
	.param .b64 param0;
	st.param.b64 	[param0], %rd7;
	.param .b64 param1;
	st.param.b64 	[param1], 0;
	.param .b32 retval0;
	call.uni (retval0), 
	vprintf, 
	(
	param0, 
	param1
	);
	ld.param.b32 	%r13, [retval0];
	} // callseq 3
	bra.uni 	$L__BB1_9;
$L__BB1_3:
	mov.u32 	%r15, %ctaid.x;
	mov.u32 	%r3, %ntid.x;
	mov.u32 	%r16, %tid.x;
	mad.lo.s32 	%r17, %r15, %r3, %r16;
	mov.u32 	%r18, %ctaid.y;
	mov.u32 	%r4, %ntid.y;
	mov.u32 	%r19, %tid.y;
	mad.lo.s32 	%r20, %r18, %r4, %r19;
	mad.lo.s32 	%r5, %r34, %r20, %r17;
	setp.ne.s32 	%p3, %r5, 0;
	@%p3 bra 	$L__BB1_7;
	mov.u32 	%r21, %nctaid.y;
	mul.lo.s32 	%r6, %r4, %r21;
	setp.lt.u32 	%p4, %r6, %r33;
	@%p4 bra 	$L__BB1_6;
	mov.u32 	%r22, %nctaid.x;
	mul.lo.s32 	%r23, %r3, %r22;
	setp.ge.u32 	%p5, %r23, %r34;
	@%p5 bra 	$L__BB1_7;
$L__BB1_6:
	mov.u64 	%rd8, $str$4;
	cvta.global.u64 	%rd9, %rd8;
	{ // callseq 4, 0
	.param .b64 param0;
	st.param.b64 	[param0], %rd9;
	.param .b64 param1;
	st.param.b64 	[param1], 0;
	.param .b32 retval0;
	call.uni (retval0), 
	vprintf, 
	(
	param0, 
	param1
	);
	ld.param.b32 	%r24, [retval0];
	} // callseq 4
	ld.global.v2.u32 	{%r26, %r27}, [%rd2+8];
	mov.u32 	%r28, %nctaid.x;
	mul.lo.s32 	%r29, %r3, %r28;
	add.u64 	%rd10, %SP, 0;
	add.u64 	%rd11, %SPL, 0;
	st.local.v4.u32 	[%rd11], {%r27, %r26, %r29, %r6};
	mov.u64 	%rd12, $str$2;
	cvta.global.u64 	%rd13, %rd12;
	{ // callseq 5, 0
	.param .b64 param0;
	st.param.b64 	[param0], %rd13;
	.param .b64 param1;
	st.param.b64 	[param1], %rd10;
	.param .b32 retval0;
	call.uni (retval0), 
	vprintf, 
	(
	param0, 
	param1
	);
	ld.param.b32 	%r30, [retval0];
	} // callseq 5
	ld.global.v2.u32 	{%r33, %r34}, [%rd2+8];
$L__BB1_7:
	mul.lo.s32 	%r32, %r33, %r34;
	setp.ge.s32 	%p6, %r5, %r32;
	@%p6 bra 	$L__BB1_9;
	ld.global.u64 	%rd14, [%rd2];
	mul.wide.s32 	%rd15, %r5, 4;
	add.s64 	%rd16, %rd14, %rd15;
	ld.f32 	%f1, [%rd16];
	ld.global.u64 	%rd17, [%rd1];
	add.s64 	%rd18, %rd17, %rd15;
	ld.f32 	%f2, [%rd18];
	sub.f32 	%f3, %f1, %f2;
	cvta.to.global.u64 	%rd19, %rd3;
	ld.global.u64 	%rd20, [%rd19];
	add.s64 	%rd21, %rd20, %rd15;
	st.f32 	[%rd21], %f3;
$L__BB1_9:
	ret;

}
	// .globl	_Z17TransposeVector2DP8Vector2DS0_
.visible .entry _Z17TransposeVector2DP8Vector2DS0_(
	.param .u64 .ptr .align 1 _Z17TransposeVector2DP8Vector2DS0__param_0,
	.param .u64 .ptr .align 1 _Z17TransposeVector2DP8Vector2DS0__param_1
)
{
	.local .align 16 .b8 	__local_depot2[16];
	.reg .b64 	%SP;
	.reg .b64 	%SPL;
	.reg .pred 	%p<7>;
	.reg .b32 	%r<42>;
	.reg .b32 	%f<2>;
	.reg .b64 	%rd<23>;

	mov.u64 	%SPL, __local_depot2;
	cvta.local.u64 	%SP, %SPL;
	ld.param.u64 	%rd4, [_Z17TransposeVector2DP8Vector2DS0__param_0];
	ld.param.u64 	%rd5, [_Z17TransposeVector2DP8Vector2DS0__param_1];
	cvta.to.global.u64 	%rd1, %rd5;
	cvta.to.global.u64 	%rd2, %rd4;
	add.u64 	%rd6, %SP, 0;
	add.u64 	%rd3, %SPL, 0;
	ld.global.u32 	%r40, [%rd2+12];
	ld.global.u32 	%r13, [%rd1+8];
	setp.ne.s32 	%p1, %r40, %r13;
	@%p1 bra 	$L__BB2_2;
	ld.global.u32 	%r41, [%rd2+8];
	ld.global.u32 	%r14, [%rd1+12];
	setp.eq.s32 	%p2, %r41, %r14;
	@%p2 bra 	$L__BB2_3;
$L__BB2_2:
	mov.u64 	%rd7, $str$5;
	cvta.global.u64 	%rd8, %rd7;
	{ // callseq 6, 0
	.param .b64 param0;
	st.param.b64 	[param0], %rd8;
	.param .b64 param1;
	st.param.b64 	[param1], 0;
	.param .b32 retval0;
	call.uni (retval0), 
	vprintf, 
	(
	param0, 
	param1
	);
	ld.param.b32 	%r15, [retval0];
	} // callseq 6
	ld.global.v2.u32 	{%r17, %r18}, [%rd2+8];
	ld.global.v2.u32 	{%r19, %r20}, [%rd1+8];
	st.local.v4.u32 	[%rd3], {%r18, %r17, %r20, %r19};
	mov.u64 	%rd9, $str$6;
	cvta.global.u64 	%rd10, %rd9;
	{ // callseq 7, 0
	.param .b64 param0;
	st.param.b64 	[param0], %rd10;
	.param .b64 param1;
	st.param.b64 	[param1], %rd6;
	.param .b32 retval0;
	call.uni (retval0), 
	vprintf, 
	(
	param0, 
	param1
	);
	ld.param.b32 	%r21, [retval0];
	} // callseq 7
	bra.uni 	$L__BB2_9;
$L__BB2_3:
	mov.u32 	%r23, %ctaid.x;
	mov.u32 	%r3, %ntid.x;
	mov.u32 	%r24, %tid.x;
	mad.lo.s32 	%r4, %r23, %r3, %r24;
	mov.u32 	%r25, %ctaid.y;
	mov.u32 	%r5, %ntid.y;
	mov.u32 	%r26, %tid.y;
	mad.lo.s32 	%r6, %r25, %r5, %r26;
	mad.lo.s32 	%r7, %r41, %r6, %r4;
	setp.ne.s32 	%p3, %r7, 0;
	@%p3 bra 	$L__BB2_7;
	mov.u32 	%r27, %nctaid.y;
	mul.lo.s32 	%r8, %r5, %r27;
	setp.lt.u32 	%p4, %r8, %r40;
	@%p4 bra 	$L__BB2_6;
	mov.u32 	%r28, %nctaid.x;
	mul.lo.s32 	%r29, %r3, %r28;
	setp.ge.u32 	%p5, %r29, %r41;
	@%p5 bra 	$L__BB2_7;
$L__BB2_6:
	mov.u64 	%rd12, $str$7;
	cvta.global.u64 	%rd13, %rd12;
	{ // callseq 8, 0
	.param .b64 param0;
	st.param.b64 	[param0], %rd13;
	.param .b64 param1;
	st.param.b64 	[param1], 0;
	.param .b32 retval0;
	call.uni (retval0), 
	vprintf, 
	(
	param0, 
	param1
	);
	ld.param.b32 	%r30, [retval0];
	} // callseq 8
	ld.global.v2.u32 	{%r32, %r33}, [%rd1+8];
	mov.u32 	%r34, %nctaid.x;
	mul.lo.s32 	%r35, %r3, %r34;
	st.local.v4.u32 	[%rd3], {%r33, %r32, %r35, %r8};
	mov.u64 	%rd14, $str$2;
	cvta.global.u64 	%rd15, %rd14;
	{ // callseq 9, 0
	.param .b64 param0;
	st.param.b64 	[param0], %rd15;
	.param .b64 param1;
	st.param.b64 	[param1], %rd6;
	.param .b32 retval0;
	call.uni (retval0), 
	vprintf, 
	(
	param0, 
	param1
	);
	ld.param.b32 	%r36, [retval0];
	} // callseq 9
	ld.global.v2.u32 	{%r40, %r41}, [%rd1+8];
$L__BB2_7:
	mul.lo.s32 	%r38, %r40, %r41;
	setp.ge.s32 	%p6, %r7, %r38;
	@%p6 bra 	$L__BB2_9;
	ld.global.u64 	%rd17, [%rd1];
	mul.wide.s32 	%rd18, %r7, 4;
	add.s64 	%rd19, %rd17, %rd18;
	ld.f32 	%f1, [%rd19];
	ld.global.u64 	%rd20, [%rd2];
	mad.lo.s32 	%r39, %r40, %r4, %r6;
	mul.wide.s32 	%rd21, %r39, 4;
	add.s64 	%rd22, %rd20, %rd21;
	st.f32 	[%rd22], %f1;
$L__BB2_9:
	ret;

}
	// .globl	_Z15DisplayVector2DP8Vector2D
.visible .entry _Z15DisplayVector2DP8Vector2D(
	.param .u64 .ptr .align 1 _Z15DisplayVector2DP8Vector2D_param_0
)
{
	.local .align 8 .b8 	__local_depot3[8];
	.reg .b64 	%SP;
	.reg .b64 	%SPL;
	.reg .pred 	%p<5>;
	.reg .b32 	%r<35>;
	.reg .b32 	%f<3>;
	.reg .b64 	%rd<26>;
	.reg .b64 	%fd<3>;

	mov.u64 	%SPL, __local_depot3;
	cvta.local.u64 	%SP, %SPL;
	ld.param.u64 	%rd3, [_Z15DisplayVector2DP8Vector2D_param_0];
	cvta.to.global.u64 	%rd1, %rd3;
	add.u64 	%rd4, %SP, 0;
	add.u64 	%rd2, %SPL, 0;
	mov.u64 	%rd5, $str$8;
	cvta.global.u64 	%rd6, %rd5;
	{ // callseq 10, 0
	.param .b64 param0;
	st.param.b64 	[param0], %rd6;
	.param .b64 param1;
	st.param.b64 	[param1], 0;
	.param .b32 retval0;
	call.uni (retval0), 
	vprintf, 
	(
	param0, 
	param1
	);
	ld.param.b32 	%r9, [retval0];
	} // callseq 10
	ld.global.u32 	%r11, [%rd1+8];
	setp.lt.s32 	%p1, %r11, 1;
	@%p1 bra 	$L__BB3_6;
	mov.b32 	%r31, 0;
	mov.u64 	%rd12, $str$9;
	mov.u64 	%rd18, $str$10;
$L__BB3_2:
	cvta.global.u64 	%rd8, %rd5;
	{ // callseq 11, 0
	.param .b64 param0;
	st.param.b64 	[param0], %rd8;
	.param .b64 param1;
	st.param.b64 	[param1], 0;
	.param .b32 retval0;
	call.uni (retval0), 
	vprintf, 
	(
	param0, 
	param1
	);
	ld.param.b32 	%r13, [retval0];
	} // callseq 11
	ld.global.u32 	%r34, [%rd1+12];
	setp.lt.s32 	%p2, %r34, 2;
	@%p2 bra 	$L__BB3_5;
	mov.b32 	%r33, 0;
$L__BB3_4:
	ld.global.u64 	%rd9, [%rd1];
	mad.lo.s32 	%r16, %r34, %r31, %r33;
	mul.wide.s32 	%rd10, %r16, 4;
	add.s64 	%rd11, %rd9, %rd10;
	ld.f32 	%f1, [%rd11];
	cvt.f64.f32 	%fd1, %f1;
	st.local.f64 	[%rd2], %fd1;
	cvta.global.u64 	%rd13, %rd12;
	{ // callseq 12, 0
	.param .b64 param0;
	st.param.b64 	[param0], %rd13;
	.param .b64 param1;
	st.param.b64 	[param1], %rd4;
	.param .b32 retval0;
	call.uni (retval0), 
	vprintf, 
	(
	param0, 
	param1
	);
	ld.param.b32 	%r17, [retval0];
	} // callseq 12
	add.s32 	%r33, %r33, 1;
	ld.global.u32 	%r34, [%rd1+12];
	add.s32 	%r19, %r34, -1;
	setp.lt.s32 	%p3, %r33, %r19;
	@%p3 bra 	$L__BB3_4;
$L__BB3_5:
	ld.global.u64 	%rd15, [%rd1];
	mad.lo.s32 	%r20, %r34, %r31, %r34;
	add.s32 	%r21, %r20, -1;
	mul.wide.s32 	%rd16, %r21, 4;
	add.s64 	%rd17, %rd15, %rd16;
	ld.f32 	%f2, [%rd17];
	cvt.f64.f32 	%fd2, %f2;
	st.local.f64 	[%rd2], %fd2;
	cvta.global.u64 	%rd19, %rd18;
	{ // callseq 13, 0
	.param .b64 param0;
	st.param.b64 	[param0], %rd19;
	.param .b64 param1;
	st.param.b64 	[param1], %rd4;
	.param .b32 retval0;
	call.uni (retval0), 
	vprintf, 
	(
	param0, 
	param1
	);
	ld.param.b32 	%r22, [retval0];
	} // callseq 13
	add.s32 	%r31, %r31, 1;
	ld.global.u32 	%r24, [%rd1+8];
	setp.lt.s32 	%p4, %r31, %r24;
	@%p4 bra 	$L__BB3_2;
$L__BB3_6:
	mov.u64 	%rd21, $str$11;
	cvta.global.u64 	%rd22, %rd21;
	{ // callseq 14, 0
	.param .b64 param0;
	st.param.b64 	[param0], %rd22;
	.param .b64 param1;
	st.param.b64 	[param1], 0;
	.param .b32 retval0;
	call.uni (retval0), 
	vprintf, 
	(
	param0, 
	param1
	);
	ld.param.b32 	%r25, [retval0];
	} // callseq 14
	ld.global.v2.u32 	{%r27, %r28}, [%rd1+8];
	st.local.v2.u32 	[%rd2], {%r27, %r28};
	mov.u64 	%rd23, $str$12;
	cvta.global.u64 	%rd24, %rd23;
	{ // callseq 15, 0
	.param .b64 param0;
	st.param.b64 	[param0], %rd24;
	.param .b64 param1;
	st.param.b64 	[param1], %rd4;
	.param .b32 retval0;
	call.uni (retval0), 
	vprintf, 
	(
	param0, 
	param1
	);
	ld.param.b32 	%r29, [retval0];
	} // callseq 15
	ret;

}
	// .globl	_Z13MatrixProductP8Vector2DS0_S0_
.visible .entry _Z13MatrixProductP8Vector2DS0_S0_(
	.param .u64 .ptr .align 1 _Z13MatrixProductP8Vector2DS0_S0__param_0,
	.param .u64 .ptr .align 1 _Z13MatrixProductP8Vector2DS0_S0__param_1,
	.param .u64 .ptr .align 1 _Z13MatrixProductP8Vector2DS0_S0__param_2
)
{
	.local .align 16 .b8 	__local_depot4[16];
	.reg .b64 	%SP;
	.reg .b64 	%SPL;
	.reg .pred 	%p<16>;
	.reg .b32 	%r<68>;
	.reg .b32 	%f<68>;
	.reg .b64 	%rd<58>;

	mov.u64 	%SPL, __local_depot4;
	cvta.local.u64 	%SP, %SPL;
	ld.param.u64 	%rd10, [_Z13MatrixProductP8Vector2DS0_S0__param_0];
	ld.param.u64 	%rd11, [_Z13MatrixProductP8Vector2DS0_S0__param_1];
	ld.param.u64 	%rd12, [_Z13MatrixProductP8Vector2DS0_S0__param_2];
	cvta.to.global.u64 	%rd1, %rd10;
	cvta.to.global.u64 	%rd2, %rd12;
	cvta.to.global.u64 	%rd3, %rd11;
	add.u64 	%rd13, %SP, 0;
	add.u64 	%rd4, %SPL, 0;
	mov.u32 	%r24, %ctaid.x;
	mov.u32 	%r1, %ntid.x;
	mov.u32 	%r25, %tid.x;
	mad.lo.s32 	%r2, %r24, %r1, %r25;
	mov.u32 	%r26, %ctaid.y;
	mov.u32 	%r3, %ntid.y;
	mov.u32 	%r27, %tid.y;
	mad.lo.s32 	%r28, %r26, %r3, %r27;
	or.b32  	%r29, %r2, %r28;
	setp.ne.s32 	%p1, %r29, 0;
	@%p1 bra 	$L__BB4_6;
	ld.global.u32 	%r30, [%rd3+12];
	ld.global.u32 	%r31, [%rd2+8];
	setp.eq.s32 	%p2, %r30, %r31;
	@%p2 bra 	$L__BB4_3;
	mov.u64 	%rd14, $str$13;
	cvta.global.u64 	%rd15, %rd14;
	{ // callseq 16, 0
	.param .b64 param0;
	st.param.b64 	[param0], %rd15;
	.param .b64 param1;
	st.param.b64 	[param1], 0;
	.param .b32 retval0;
	call.uni (retval0), 
	vprintf, 
	(
	param0, 
	param1
	);
	ld.param.b32 	%r32, [retval0];
	} // callseq 16
	ld.global.v2.u32 	{%r34, %r35}, [%rd3+8];
	ld.global.v2.u32 	{%r36, %r37}, [%rd2+8];
	st.local.v4.u32 	[%rd4], {%r35, %r34, %r37, %r36};
	mov.u64 	%rd16, $str$14;
	cvta.global.u64 	%rd17, %rd16;
	{ // callseq 17, 0
	.param .b64 param0;
	st.param.b64 	[param0], %rd17;
	.param .b64 param1;
	st.param.b64 	[param1], %rd13;
	.param .b32 retval0;
	call.uni (retval0), 
	vprintf, 
	(
	param0, 
	param1
	);
	ld.param.b32 	%r38, [retval0];
	} // callseq 17
	bra.uni 	$L__BB4_21;
$L__BB4_3:
	mov.u32 	%r40, %nctaid.y;
	mul.lo.s32 	%r5, %r3, %r40;
	ld.global.u32 	%r41, [%rd1+8];
	setp.lt.u32 	%p3, %r5, %r41;
	@%p3 bra 	$L__BB4_5;
	mov.u32 	%r42, %nctaid.x;
	mul.lo.s32 	%r43, %r1, %r42;
	ld.global.u32 	%r44, [%rd1+12];
	setp.ge.u32 	%p4, %r43, %r44;
	@%p4 bra 	$L__BB4_6;
$L__BB4_5:
	mov.u64 	%rd19, $str$15;
	cvta.global.u64 	%rd20, %rd19;
	{ // callseq 18, 0
	.param .b64 param0;
	st.param.b64 	[param0], %rd20;
	.param .b64 param1;
	st.param.b64 	[param1], 0;
	.param .b32 retval0;
	call.uni (retval0), 
	vprintf, 
	(
	param0, 
	param1
	);
	ld.param.b32 	%r45, [retval0];
	} // callseq 18
	ld.global.v2.u32 	{%r47, %r48}, [%rd1+8];
	mov.u32 	%r49, %nctaid.x;
	mul.lo.s32 	%r50, %r1, %r49;
	st.local.v4.u32 	[%rd4], {%r48, %r47, %r50, %r5};
	mov.u64 	%rd21, $str$2;
	cvta.global.u64 	%rd22, %rd21;
	{ // callseq 19, 0
	.param .b64 param0;
	st.param.b64 	[param0], %rd22;
	.param .b64 param1;
	st.param.b64 	[param1], %rd13;
	.param .b32 retval0;
	call.uni (retval0), 
	vprintf, 
	(
	param0, 
	param1
	);
	ld.param.b32 	%r51, [retval0];
	} // callseq 19
$L__BB4_6:
	ld.global.u32 	%r6, [%rd1+12];
	setp.ge.s32 	%p5, %r2, %r6;
	@%p5 bra 	$L__BB4_21;
	ld.global.u32 	%r53, [%rd1+8];
	setp.ge.s32 	%p6, %r28, %r53;
	@%p6 bra 	$L__BB4_21;
	ld.global.u32 	%r7, [%rd3+12];
	setp.lt.s32 	%p7, %r7, 1;
	mov.f32 	%f67, 0f00000000;
	@%p7 bra 	$L__BB4_20;
	ld.global.u64 	%rd5, [%rd3];
	mul.lo.s32 	%r8, %r7, %r28;
	ld.global.u64 	%rd6, [%rd2];
	ld.global.u32 	%r9, [%rd2+12];
	and.b32  	%r10, %r7, 7;
	setp.lt.u32 	%p8, %r7, 8;
	mov.f32 	%f67, 0f00000000;
	mov.b32 	%r66, 0;
	@%p8 bra 	$L__BB4_12;
	and.b32  	%r66, %r7, 2147483640;
	neg.s32 	%r64, %r66;
	shl.b32 	%r13, %r9, 3;
	mul.wide.u32 	%rd24, %r8, 4;
	add.s64 	%rd25, %rd24, %rd5;
	add.s64 	%rd57, %rd25, 16;
	mov.f32 	%f67, 0f00000000;
	mul.wide.s32 	%rd28, %r9, 4;
	mov.u32 	%r63, %r2;
$L__BB4_11:
	.pragma "nounroll";
	ld.f32 	%f17, [%rd57+-16];
	mul.wide.s32 	%rd26, %r63, 4;
	add.s64 	%rd27, %rd6, %rd26;
	ld.f32 	%f18, [%rd27];
	fma.rn.f32 	%f19, %f17, %f18, %f67;
	ld.f32 	%f20, [%rd57+-12];
	add.s64 	%rd29, %rd27, %rd28;
	ld.f32 	%f21, [%rd29];
	fma.rn.f32 	%f22, %f20, %f21, %f19;
	ld.f32 	%f23, [%rd57+-8];
	add.s64 	%rd30, %rd29, %rd28;
	ld.f32 	%f24, [%rd30];
	fma.rn.f32 	%f25, %f23, %f24, %f22;
	ld.f32 	%f26, [%rd57+-4];
	add.s64 	%rd31, %rd30, %rd28;
	ld.f32 	%f27, [%rd31];
	fma.rn.f32 	%f28, %f26, %f27, %f25;
	ld.f32 	%f29, [%rd57];
	add.s64 	%rd32, %rd31, %rd28;
	ld.f32 	%f30, [%rd32];
	fma.rn.f32 	%f31, %f29, %f30, %f28;
	ld.f32 	%f32, [%rd57+4];
	add.s64 	%rd33, %rd32, %rd28;
	ld.f32 	%f33, [%rd33];
	fma.rn.f32 	%f34, %f32, %f33, %f31;
	ld.f32 	%f35, [%rd57+8];
	add.s64 	%rd34, %rd33, %rd28;
	ld.f32 	%f36, [%rd34];
	fma.rn.f32 	%f37, %f35, %f36, %f34;
	ld.f32 	%f38, [%rd57+12];
	add.s64 	%rd35, %rd34, %rd28;
	ld.f32 	%f39, [%rd35];
	fma.rn.f32 	%f67, %f38, %f39, %f37;
	add.s32 	%r64, %r64, 8;
	add.s32 	%r63, %r63, %r13;
	add.s64 	%rd57, %rd57, 32;
	setp.ne.s32 	%p9, %r64, 0;
	@%p9 bra 	$L__BB4_11;
$L__BB4_12:
	setp.eq.s32 	%p10, %r10, 0;
	@%p10 bra 	$L__BB4_20;
	and.b32  	%r19, %r7, 3;
	setp.lt.u32 	%p11, %r10, 4;
	@%p11 bra 	$L__BB4_15;
	add.s32 	%r55, %r8, %r66;
	mul.wide.s32 	%rd36, %r55, 4;
	add.s64 	%rd37, %rd5, %rd36;
	ld.f32 	%f41, [%rd37];
	mad.lo.s32 	%r56, %r9, %r66, %r2;
	mul.wide.s32 	%rd38, %r56, 4;
	add.s64 	%rd39, %rd6, %rd38;
	ld.f32 	%f42, [%rd39];
	fma.rn.f32 	%f43, %f41, %f42, %f67;
	ld.f32 	%f44, [%rd37+4];
	mul.wide.s32 	%rd40, %r9, 4;
	add.s64 	%rd41, %rd39, %rd40;
	ld.f32 	%f45, [%rd41];
	fma.rn.f32 	%f46, %f44, %f45, %f43;
	ld.f32 	%f47, [%rd37+8];
	add.s64 	%rd42, %rd41, %rd40;
	ld.f32 	%f48, [%rd42];
	fma.rn.f32 	%f49, %f47, %f48, %f46;
	ld.f32 	%f50, [%rd37+12];
	add.s64 	%rd43, %rd42, %rd40;
	ld.f32 	%f51, [%rd43];
	fma.rn.f32 	%f67, %f50, %f51, %f49;
	add.s32 	%r66, %r66, 4;
$L__BB4_15:
	setp.eq.s32 	%p12, %r19, 0;
	@%p12 bra 	$L__BB4_20;
	setp.eq.s32 	%p13, %r19, 1;
	@%p13 bra 	$L__BB4_18;
	add.s32 	%r57, %r8, %r66;
	mul.wide.s32 	%rd44, %r57, 4;
	add.s64 	%rd45, %rd5, %rd44;
	ld.f32 	%f53, [%rd45];
	mad.lo.s32 	%r58, %r9, %r66, %r2;
	mul.wide.s32 	%rd46, %r58, 4;
	add.s64 	%rd47, %rd6, %rd46;
	ld.f32 	%f54, [%rd47];
	fma.rn.f32 	%f55, %f53, %f54, %f67;
	ld.f32 	%f56, [%rd45+4];
	mul.wide.s32 	%rd48, %r9, 4;
	add.s64 	%rd49, %rd47, %rd48;
	ld.f32 	%f57, [%rd49];
	fma.rn.f32 	%f67, %f56, %f57, %f55;
	add.s32 	%r66, %r66, 2;
$L__BB4_18:
	and.b32  	%r59, %r7, 1;
	setp.eq.b32 	%p14, %r59, 1;
	not.pred 	%p15, %p14;
	@%p15 bra 	$L__BB4_20;
	add.s32 	%r60, %r8, %r66;
	mul.wide.s32 	%rd50, %r60, 4;
	add.s64 	%rd51, %rd5, %rd50;
	ld.f32 	%f58, [%rd51];
	mad.lo.s32 	%r61, %r9, %r66, %r2;
	mul.wide.s32 	%rd52, %r61, 4;
	add.s64 	%rd53, %rd6, %rd52;
	ld.f32 	%f59, [%rd53];
	fma.rn.f32 	%f67, %f58, %f59, %f67;
$L__BB4_20:
	ld.global.u64 	%rd54, [%rd1];
	mad.lo.s32 	%r62, %r6, %r28, %r2;
	mul.wide.s32 	%rd55, %r62, 4;
	add.s64 	%rd56, %rd54, %rd55;
	st.f32 	[%rd56], %f67;
$L__BB4_21:
	ret;

}
	// .globl	_Z19ScalarMinusVector2DP8Vector2DfS0_
.visible .entry _Z19ScalarMinusVector2DP8Vector2DfS0_(
	.param .u64 .ptr .align 1 _Z19ScalarMinusVector2DP8Vector2DfS0__param_0,
	.param .f32 _Z19ScalarMinusVector2DP8Vector2DfS0__param_1,
	.param .u64 .ptr .align 1 _Z19ScalarMinusVector2DP8Vector2DfS0__param_2
)
{
	.local .align 16 .b8 	__local_depot5[16];
	.reg .b64 	%SP;
	.reg .b64 	%SPL;
	.reg .pred 	%p<7>;
	.reg .b32 	%r<35>;
	.reg .b32 	%f<4>;
	.reg .b64 	%rd<18>;

	mov.u64 	%SPL, __local_depot5;
	cvta.local.u64 	%SP, %SPL;
	ld.param.u64 	%rd3, [_Z19ScalarMinusVector2DP8Vector2DfS0__param_0];
	ld.param.f32 	%f1, [_Z19ScalarMinusVector2DP8Vector2DfS0__param_1];
	ld.param.u64 	%rd4, [_Z19ScalarMinusVector2DP8Vector2DfS0__param_2];
	cvta.to.global.u64 	%rd1, %rd4;
	cvta.to.global.u64 	%rd2, %rd3;
	ld.global.u32 	%r34, [%rd2+12];
	ld.global.u32 	%r11, [%rd1+12];
	setp.ne.s32 	%p1, %r34, %r11;
	@%p1 bra 	$L__BB5_2;
	ld.global.u32 	%r33, [%rd2+8];
	ld.global.u32 	%r12, [%rd1+8];
	setp.eq.s32 	%p2, %r33, %r12;
	@%p2 bra 	$L__BB5_3;
$L__BB5_2:
	mov.u64 	%rd5, $str$16;
	cvta.global.u64 	%rd6, %rd5;
	{ // callseq 20, 0
	.param .b64 param0;
	st.param.b64 	[param0], %rd6;
	.param .b64 param1;
	st.param.b64 	[param1], 0;
	.param .b32 retval0;
	call.uni (retval0), 
	vprintf, 
	(
	param0, 
	param1
	);
	ld.param.b32 	%r13, [retval0];
	} // callseq 20
	bra.uni 	$L__BB5_9;
$L__BB5_3:
	mov.u32 	%r15, %ctaid.x;
	mov.u32 	%r3, %ntid.x;
	mov.u32 	%r16, %tid.x;
	mad.lo.s32 	%r17, %r15, %r3, %r16;
	mov.u32 	%r18, %ctaid.y;
	mov.u32 	%r4, %ntid.y;
	mov.u32 	%r19, %tid.y;
	mad.lo.s32 	%r20, %r18, %r4, %r19;
	mad.lo.s32 	%r5, %r34, %r20, %r17;
	setp.ne.s32 	%p3, %r5, 0;
	@%p3 bra 	$L__BB5_7;
	mov.u32 	%r21, %nctaid.y;
	mul.lo.s32 	%r6, %r4, %r21;
	setp.lt.u32 	%p4, %r6, %r33;
	@%p4 bra 	$L__BB5_6;
	mov.u32 	%r22, %nctaid.x;
	mul.lo.s32 	%r23, %r3, %r22;
	setp.ge.u32 	%p5, %r23, %r34;
	@%p5 bra 	$L__BB5_7;
$L__BB5_6:
	mov.u64 	%rd7, $str$17;
	cvta.global.u64 	%rd8, %rd7;
	{ // callseq 21, 0
	.param .b64 param0;
	st.param.b64 	[param0], %rd8;
	.param .b64 param1;
	st.param.b64 	[param1], 0;
	.param .b32 retval0;
	call.uni (retval0), 
	vprintf, 
	(
	param0, 
	param1
	);
	ld.param.b32 	%r24, [retval0];
	} // callseq 21
	ld.global.v2.u32 	{%r26, %r27}, [%rd1+8];
	mov.u32 	%r28, %nctaid.x;
	mul.lo.s32 	%r29, %r3, %r28;
	add.u64 	%rd9, %SP, 0;
	add.u64 	%rd10, %SPL, 0;
	st.local.v4.u32 	[%rd10], {%r27, %r26, %r29, %r6};
	mov.u64 	%rd11, $str$2;
	cvta.global.u64 	%rd12, %rd11;
	{ // callseq 22, 0
	.param .b64 param0;
	st.param.b64 	[param0], %rd12;
	.param .b64 param1;
	st.param.b64 	[param1], %rd9;
	.param .b32 retval0;
	call.uni (retval0), 
	vprintf, 
	(
	param0, 
	param1
	);
	ld.param.b32 	%r30, [retval0];
	} // callseq 22
	ld.global.v2.u32 	{%r33, %r34}, [%rd1+8];
$L__BB5_7:
	mul.lo.s32 	%r32, %r33, %r34;
	setp.ge.s32 	%p6, %r5, %r32;
	@%p6 bra 	$L__BB5_9;
	ld.global.u64 	%rd13, [%rd1];
	mul.wide.s32 	%rd14, %r5, 4;
	add.s64 	%rd15, %rd13, %rd14;
	ld.f32 	%f2, [%rd15];
	sub.f32 	%f3, %f1, %f2;
	ld.global.u64 	%rd16, [%rd2];
	add.s64 	%rd17, %rd16, %rd14;
	st.f32 	[%rd17], %f3;
$L__BB5_9:
	ret;

}
	// .globl	_Z19ScalarMatrixProductP8Vector2DfS0_
.visible .entry _Z19ScalarMatrixProductP8Vector2DfS0_(
	.param .u64 .ptr .align 1 _Z19ScalarMatrixProductP8Vector2DfS0__param_0,
	.param .f32 _Z19ScalarMatrixProductP8Vector2DfS0__param_1,
	.param .u64 .ptr .align 1 _Z19ScalarMatrixProductP8Vector2DfS0__param_2
)
{
	.local .align 16 .b8 	__local_depot6[16];
	.reg .b64 	%SP;
	.reg .b64 	%SPL;
	.reg .pred 	%p<7>;
	.reg .b32 	%r<35>;
	.reg .b32 	%f<4>;
	.reg .b64 	%rd<18>;

	mov.u64 	%SPL, __local_depot6;
	cvta.local.u64 	%SP, %SPL;
	ld.param.u64 	%rd3, [_Z19ScalarMatrixProductP8Vector2DfS0__param_0];
	ld.param.f32 	%f1, [_Z19ScalarMatrixProductP8Vector2DfS0__param_1];
	ld.param.u64 	%rd4, [_Z19ScalarMatrixProductP8Vector2DfS0__param_2];
	cvta.to.global.u64 	%rd1, %rd4;
	cvta.to.global.u64 	%rd2, %rd3;
	ld.global.u32 	%r34, [%rd2+12];
	ld.global.u32 	%r11, [%rd1+12];
	setp.ne.s32 	%p1, %r34, %r11;
	@%p1 bra 	$L__BB6_2;
	ld.global.u32 	%r33, [%rd2+8];
	ld.global.u32 	%r12, [%rd1+8];
	setp.eq.s32 	%p2, %r33, %r12;
	@%p2 bra 	$L__BB6_3;
$L__BB6_2:
	mov.u64 	%rd5, $str$18;
	cvta.global.u64 	%rd6, %rd5;
	{ // callseq 23, 0
	.param .b64 param0;
	st.param.b64 	[param0], %rd6;
	.param .b64 param1;
	st.param.b64 	[param1], 0;
	.param .b32 retval0;
	call.uni (retval0), 
	vprintf, 
	(
	param0, 
	param1
	);
	ld.param.b32 	%r13, [retval0];
	} // callseq 23
	bra.uni 	$L__BB6_9;
$L__BB6_3:
	mov.u32 	%r15, %ctaid.x;
	mov.u32 	%r3, %ntid.x;
	mov.u32 	%r16, %tid.x;
	mad.lo.s32 	%r17, %r15, %r3, %r16;
	mov.u32 	%r18, %ctaid.y;
	mov.u32 	%r4, %ntid.y;
	mov.u32 	%r19, %tid.y;
	mad.lo.s32 	%r20, %r18, %r4, %r19;
	mad.lo.s32 	%r5, %r34, %r20, %r17;
	setp.ne.s32 	%p3, %r5, 0;
	@%p3 bra 	$L__BB6_7;
	mov.u32 	%r21, %nctaid.y;
	mul.lo.s32 	%r6, %r4, %r21;
	setp.lt.u32 	%p4, %r6, %r33;
	@%p4 bra 	$L__BB6_6;
	mov.u32 	%r22, %nctaid.x;
	mul.lo.s32 	%r23, %r3, %r22;
	setp.ge.u32 	%p5, %r23, %r34;
	@%p5 bra 	$L__BB6_7;
$L__BB6_6:
	mov.u64 	%rd7, $str$19;
	cvta.global.u64 	%rd8, %rd7;
	{ // callseq 24, 0
	.param .b64 param0;
	st.param.b64 	[param0], %rd8;
	.param .b64 param1;
	st.param.b64 	[param1], 0;
	.param .b32 retval0;
	call.uni (retval0), 
	vprintf, 
	(
	param0, 
	param1
	);
	ld.param.b32 	%r24, [retval0];
	} // callseq 24
	ld.global.v2.u32 	{%r26, %r27}, [%rd1+8];
	mov.u32 	%r28, %nctaid.x;
	mul.lo.s32 	%r29, %r3, %r28;
	add.u64 	%rd9, %SP, 0;
	add.u64 	%rd10, %SPL, 0;
	st.local.v4.u32 	[%rd10], {%r27, %r26, %r29, %r6};
	mov.u64 	%rd11, $str$2;
	cvta.global.u64 	%rd12, %rd11;
	{ // callseq 25, 0
	.param .b64 param0;
	st.param.b64 	[param0], %rd12;
	.param .b64 param1;
	st.param.b64 	[param1], %rd9;
	.param .b32 retval0;
	call.uni (retval0), 
	vprintf, 
	(
	param0, 
	param1
	);
	ld.param.b32 	%r30, [retval0];
	} // callseq 25
	ld.global.v2.u32 	{%r33, %r34}, [%rd1+8];
$L__BB6_7:
	mul.lo.s32 	%r32, %r33, %r34;
	setp.ge.s32 	%p6, %r5, %r32;
	@%p6 bra 	$L__BB6_9;
	ld.global.u64 	%rd13, [%rd1];
	mul.wide.s32 	%rd14, %r5, 4;
	add.s64 	%rd15, %rd13, %rd14;
	ld.f32 	%f2, [%rd15];
	mul.f32 	%f3, %f1, %f2;
	ld.global.u64 	%rd16, [%rd2];
	add.s64 	%rd17, %rd16, %rd14;
	st.f32 	[%rd17], %f3;
$L__BB6_9:
	ret;

}
	// .globl	_Z21MatrixPairwiseProductP8Vector2DS0_S0_
.visible .entry _Z21MatrixPairwiseProductP8Vector2DS0_S0_(
	.param .u64 .ptr .align 1 _Z21MatrixPairwiseProductP8Vector2DS0_S0__param_0,
	.param .u64 .ptr .align 1 _Z21MatrixPairwiseProductP8Vector2DS0_S0__param_1,
	.param .u64 .ptr .align 1 _Z21MatrixPairwiseProductP8Vector2DS0_S0__param_2
)
{
	.local .align 16 .b8 	__local_depot7[16];
	.reg .b64 	%SP;
	.reg .b64 	%SPL;
	.reg .pred 	%p<7>;
	.reg .b32 	%r<35>;
	.reg .b32 	%f<4>;
	.reg .b64 	%rd<22>;

	mov.u64 	%SPL, __local_depot7;
	cvta.local.u64 	%SP, %SPL;
	ld.param.u64 	%rd3, [_Z21MatrixPairwiseProductP8Vector2DS0_S0__param_0];
	ld.param.u64 	%rd4, [_Z21MatrixPairwiseProductP8Vector2DS0_S0__param_1];
	ld.param.u64 	%rd5, [_Z21MatrixPairwiseProductP8Vector2DS0_S0__param_2];
	cvta.to.global.u64 	%rd1, %rd5;
	cvta.to.global.u64 	%rd2, %rd4;
	ld.global.u32 	%r34, [%rd2+12];
	ld.global.u32 	%r11, [%rd1+12];
	setp.ne.s32 	%p1, %r34, %r11;
	@%p1 bra 	$L__BB7_2;
	ld.global.u32 	%r33, [%rd2+8];
	ld.global.u32 	%r12, [%rd1+8];
	setp.eq.s32 	%p2, %r33, %r12;
	@%p2 bra 	$L__BB7_3;
$L__BB7_2:
	mov.u64 	%rd6, $str$20;
	cvta.global.u64 	%rd7, %rd6;
	{ // callseq 26, 0
	.param .b64 param0;
	st.param.b64 	[param0], %rd7;
	.param .b64 param1;
	st.param.b64 	[param1], 0;
	.param .b32 retval0;
	call.uni (retval0), 
	vprintf, 
	(
	param0, 
	param1
	);
	ld.param.b32 	%r13, [retval0];
	} // callseq 26
	bra.uni 	$L__BB7_9;
$L__BB7_3:
	mov.u32 	%r15, %ctaid.x;
	mov.u32 	%r3, %ntid.x;
	mov.u32 	%r16, %tid.x;
	mad.lo.s32 	%r17, %r15, %r3, %r16;
	mov.u32 	%r18, %ctaid.y;
	mov.u32 	%r4, %ntid.y;
	mov.u32 	%r19, %tid.y;
	mad.lo.s32 	%r20, %r18, %r4, %r19;
	mad.lo.s32 	%r5, %r34, %r20, %r17;
	setp.ne.s32 	%p3, %r5, 0;
	@%p3 bra 	$L__BB7_7;
	mov.u32 	%r21, %nctaid.y;
	mul.lo.s32 	%r6, %r4, %r21;
	setp.lt.u32 	%p4, %r6, %r33;
	@%p4 bra 	$L__BB7_6;
	mov.u32 	%r22, %nctaid.x;
	mul.lo.s32 	%r23, %r3, %r22;
	setp.ge.u32 	%p5, %r23, %r34;
	@%p5 bra 	$L__BB7_7;
$L__BB7_6:
	mov.u64 	%rd8, $str$21;
	cvta.global.u64 	%rd9, %rd8;
	{ // callseq 27, 0
	.param .b64 param0;
	st.param.b64 	[param0], %rd9;
	.param .b64 param1;
	st.param.b64 	[param1], 0;
	.param .b32 retval0;
	call.uni (retval0), 
	vprintf, 
	(
	param0, 
	param1
	);
	ld.param.b32 	%r24, [retval0];
	} // callseq 27
	ld.global.u32 	%r26, [%rd2+12];
	ld.global.u32 	%r27, [%rd1+8];
	mov.u32 	%r28, %nctaid.x;
	mul.lo.s32 	%r29, %r3, %r28;
	add.u64 	%rd10, %SP, 0;
	add.u64 	%rd11, %SPL, 0;
	st.local.v4.u32 	[%rd11], {%r26, %r27, %r29, %r6};
	mov.u64 	%rd12, $str$2;
	cvta.global.u64 	%rd13, %rd12;
	{ // callseq 28, 0
	.param .b64 param0;
	st.param.b64 	[param0], %rd13;
	.param .b64 param1;
	st.param.b64 	[param1], %rd10;
	.param .b32 retval0;
	call.uni (retval0), 
	vprintf, 
	(
	param0, 
	param1
	);
	ld.param.b32 	%r30, [retval0];
	} // callseq 28
	ld.global.v2.u32 	{%r33, %r34}, [%rd2+8];
$L__BB7_7:
	mul.lo.s32 	%r32, %r33, %r34;
	setp.ge.s32 	%p6, %r5, %r32;
	@%p6 bra 	$L__BB7_9;
	ld.global.u64 	%rd14, [%rd2];
	mul.wide.s32 	%rd15, %r5, 4;
	add.s64 	%rd16, %rd14, %rd15;
	ld.f32 	%f1, [%rd16];
	ld.global.u64 	%rd17, [%rd1];
	add.s64 	%rd18, %rd17, %rd15;
	ld.f32 	%f2, [%rd18];
	mul.f32 	%f3, %f1, %f2;
	cvta.to.global.u64 	%rd19, %rd3;
	ld.global.u64 	%rd20, [%rd19];
	add.s64 	%rd21, %rd20, %rd15;
	st.f32 	[%rd21], %f3;
$L__BB7_9:
	ret;

}
	// .globl	_Z5Sum2DP8Vector2D
.visible .entry _Z5Sum2DP8Vector2D(
	.param .u64 .ptr .align 1 _Z5Sum2DP8Vector2D_param_0
)
{
	.reg .pred 	%p<10>;
	.reg .b32 	%r<79>;
	.reg .b32 	%f<92>;
	.reg .b64 	%rd<33>;

	ld.param.u64 	%rd9, [_Z5Sum2DP8Vector2D_param_0];
	cvta.to.global.u64 	%rd1, %rd9;
	mov.u32 	%r1, %tid.y;
	ld.global.u32 	%r2, [%rd1+12];
	setp.lt.s32 	%p1, %r2, 1;
	mov.f32 	%f91, 0f00000000;
	@%p1 bra 	$L__BB8_14;
	ld.global.u64 	%rd10, [%rd1];
	cvta.to.global.u64 	%rd2, %rd10;
	mul.lo.s32 	%r3, %r2, %r1;
	and.b32  	%r4, %r2, 15;
	setp.lt.u32 	%p2, %r2, 16;
	mov.b32 	%r71, 0;
	mov.u32 	%r78, %r71;
	@%p2 bra 	$L__BB8_4;
	and.b32  	%r71, %r2, 2147483632;
	neg.s32 	%r65, %r71;
	mul.wide.u32 	%rd11, %r3, 4;
	add.s64 	%rd12, %rd11, %rd2;
	add.s64 	%rd31, %rd12, 32;
	mov.b32 	%r78, 0;
$L__BB8_3:
	.pragma "nounroll";
	ld.global.f32 	%f4, [%rd31+-32];
	cvt.rn.f32.s32 	%f5, %r78;
	add.f32 	%f6, %f4, %f5;
	cvt.rzi.s32.f32 	%r35, %f6;
	ld.global.f32 	%f7, [%rd31+-28];
	cvt.rn.f32.s32 	%f8, %r35;
	add.f32 	%f9, %f7, %f8;
	cvt.rzi.s32.f32 	%r36, %f9;
	ld.global.f32 	%f10, [%rd31+-24];
	cvt.rn.f32.s32 	%f11, %r36;
	add.f32 	%f12, %f10, %f11;
	cvt.rzi.s32.f32 	%r37, %f12;
	ld.global.f32 	%f13, [%rd31+-20];
	cvt.rn.f32.s32 	%f14, %r37;
	add.f32 	%f15, %f13, %f14;
	cvt.rzi.s32.f32 	%r38, %f15;
	ld.global.f32 	%f16, [%rd31+-16];
	cvt.rn.f32.s32 	%f17, %r38;
	add.f32 	%f18, %f16, %f17;
	cvt.rzi.s32.f32 	%r39, %f18;
	ld.global.f32 	%f19, [%rd31+-12];
	cvt.rn.f32.s32 	%f20, %r39;
	add.f32 	%f21, %f19, %f20;
	cvt.rzi.s32.f32 	%r40, %f21;
	ld.global.f32 	%f22, [%rd31+-8];
	cvt.rn.f32.s32 	%f23, %r40;
	add.f32 	%f24, %f22, %f23;
	cvt.rzi.s32.f32 	%r41, %f24;
	ld.global.f32 	%f25, [%rd31+-4];
	cvt.rn.f32.s32 	%f26, %r41;
	add.f32 	%f27, %f25, %f26;
	cvt.rzi.s32.f32 	%r42, %f27;
	ld.global.f32 	%f28, [%rd31];
	cvt.rn.f32.s32 	%f29, %r42;
	add.f32 	%f30, %f28, %f29;
	cvt.rzi.s32.f32 	%r43, %f30;
	ld.global.f32 	%f31, [%rd31+4];
	cvt.rn.f32.s32 	%f32, %r43;
	add.f32 	%f33, %f31, %f32;
	cvt.rzi.s32.f32 	%r44, %f33;
	ld.global.f32 	%f34, [%rd31+8];
	cvt.rn.f32.s32 	%f35, %r44;
	add.f32 	%f36, %f34, %f35;
	cvt.rzi.s32.f32 	%r45, %f36;
	ld.global.f32 	%f37, [%rd31+12];
	cvt.rn.f32.s32 	%f38, %r45;
	add.f32 	%f39, %f37, %f38;
	cvt.rzi.s32.f32 	%r46, %f39;
	ld.global.f32 	%f40, [%rd31+16];
	cvt.rn.f32.s32 	%f41, %r46;
	add.f32 	%f42, %f40, %f41;
	cvt.rzi.s32.f32 	%r47, %f42;
	ld.global.f32 	%f43, [%rd31+20];
	cvt.rn.f32.s32 	%f44, %r47;
	add.f32 	%f45, %f43, %f44;
	cvt.rzi.s32.f32 	%r48, %f45;
	ld.global.f32 	%f46, [%rd31+24];
	cvt.rn.f32.s32 	%f47, %r48;
	add.f32 	%f48, %f46, %f47;
	cvt.rzi.s32.f32 	%r49, %f48;
	ld.global.f32 	%f49, [%rd31+28];
	cvt.rn.f32.s32 	%f50, %r49;
	add.f32 	%f51, %f49, %f50;
	cvt.rzi.s32.f32 	%r78, %f51;
	add.s32 	%r65, %r65, 16;
	add.s64 	%rd31, %rd31, 64;
	setp.ne.s32 	%p3, %r65, 0;
	@%p3 bra 	$L__BB8_3;
$L__BB8_4:
	setp.eq.s32 	%p4, %r4, 0;
	@%p4 bra 	$L__BB8_13;
	and.b32  	%r14, %r2, 7;
	setp.lt.u32 	%p5, %r4, 8;
	@%p5 bra 	$L__BB8_7;
	add.s32 	%r51, %r71, %r3;
	mul.wide.u32 	%rd13, %r51, 4;
	add.s64 	%rd14, %rd2, %rd13;
	ld.global.f32 	%f52, [%rd14];
	cvt.rn.f32.s32 	%f53, %r78;
	add.f32 	%f54, %f52, %f53;
	cvt.rzi.s32.f32 	%r52, %f54;
	cvt.u64.u32 	%rd15, %r3;
	cvt.u64.u32 	%rd16, %r71;
	add.s64 	%rd17, %rd16, %rd15;
	shl.b64 	%rd18, %rd17, 2;
	add.s64 	%rd19, %rd2, %rd18;
	ld.global.f32 	%f55, [%rd19+4];
	cvt.rn.f32.s32 	%f56, %r52;
	add.f32 	%f57, %f55, %f56;
	cvt.rzi.s32.f32 	%r53, %f57;
	ld.global.f32 	%f58, [%rd19+8];
	cvt.rn.f32.s32 	%f59, %r53;
	add.f32 	%f60, %f58, %f59;
	cvt.rzi.s32.f32 	%r54, %f60;
	ld.global.f32 	%f61, [%rd19+12];
	cvt.rn.f32.s32 	%f62, %r54;
	add.f32 	%f63, %f61, %f62;
	cvt.rzi.s32.f32 	%r55, %f63;
	ld.global.f32 	%f64, [%rd19+16];
	cvt.rn.f32.s32 	%f65, %r55;
	add.f32 	%f66, %f64, %f65;
	cvt.rzi.s32.f32 	%r56, %f66;
	ld.global.f32 	%f67, [%rd19+20];
	cvt.rn.f32.s32 	%f68, %r56;
	add.f32 	%f69, %f67, %f68;
	cvt.rzi.s32.f32 	%r57, %f69;
	ld.global.f32 	%f70, [%rd19+24];
	cvt.rn.f32.s32 	%f71, %r57;
	add.f32 	%f72, %f70, %f71;
	cvt.rzi.s32.f32 	%r58, %f72;
	ld.global.f32 	%f73, [%rd19+28];
	cvt.rn.f32.s32 	%f74, %r58;
	add.f32 	%f75, %f73, %f74;
	cvt.rzi.s32.f32 	%r78, %f75;
	add.s32 	%r71, %r71, 8;
$L__BB8_7:
	setp.eq.s32 	%p6, %r14, 0;
	@%p6 bra 	$L__BB8_13;
	and.b32  	%r20, %r2, 3;
	setp.lt.u32 	%p7, %r14, 4;
	@%p7 bra 	$L__BB8_10;
	add.s32 	%r60, %r71, %r3;
	mul.wide.u32 	%rd20, %r60, 4;
	add.s64 	%rd21, %rd2, %rd20;
	ld.global.f32 	%f76, [%rd21];
	cvt.rn.f32.s32 	%f77, %r78;
	add.f32 	%f78, %f76, %f77;
	cvt.rzi.s32.f32 	%r61, %f78;
	cvt.u64.u32 	%rd22, %r3;
	cvt.u64.u32 	%rd23, %r71;
	add.s64 	%rd24, %rd23, %rd22;
	shl.b64 	%rd25, %rd24, 2;
	add.s64 	%rd26, %rd2, %rd25;
	ld.global.f32 	%f79, [%rd26+4];
	cvt.rn.f32.s32 	%f80, %r61;
	add.f32 	%f81, %f79, %f80;
	cvt.rzi.s32.f32 	%r62, %f81;
	ld.global.f32 	%f82, [%rd26+8];
	cvt.rn.f32.s32 	%f83, %r62;
	add.f32 	%f84, %f82, %f83;
	cvt.rzi.s32.f32 	%r63, %f84;
	ld.global.f32 	%f85, [%rd26+12];
	cvt.rn.f32.s32 	%f86, %r63;
	add.f32 	%f87, %f85, %f86;
	cvt.rzi.s32.f32 	%r78, %f87;
	add.s32 	%r71, %r71, 4;
$L__BB8_10:
	setp.eq.s32 	%p8, %r20, 0;
	@%p8 bra 	$L__BB8_13;
	add.s32 	%r64, %r71, %r3;
	mul.wide.u32 	%rd27, %r64, 4;
	add.s64 	%rd32, %rd2, %rd27;
	neg.s32 	%r76, %r20;
$L__BB8_12:
	.pragma "nounroll";
	ld.global.f32 	%f88, [%rd32];
	cvt.rn.f32.s32 	%f89, %r78;
	add.f32 	%f90, %f88, %f89;
	cvt.rzi.s32.f32 	%r78, %f90;
	add.s64 	%rd32, %rd32, 4;
	add.s32 	%r76, %r76, 1;
	setp.ne.s32 	%p9, %r76, 0;
	@%p9 bra 	$L__BB8_12;
$L__BB8_13:
	cvt.rn.f32.s32 	%f91, %r78;
$L__BB8_14:
	mul.wide.u32 	%rd28, %r1, 4;
	mov.u64 	%rd29, error_sum;
	add.s64 	%rd30, %rd29, %rd28;
	st.global.f32 	[%rd30], %f91;
	ret;

}
	// .globl	_Z8ArgMax2DP8Vector2D
.visible .entry _Z8ArgMax2DP8Vector2D(
	.param .u64 .ptr .align 1 _Z8ArgMax2DP8Vector2D_param_0
)
{


	ret;

}
	// .globl	_Z5Log2DP8Vector2DS0_
.visible .entry _Z5Log2DP8Vector2DS0_(
	.param .u64 .ptr .align 1 _Z5Log2DP8Vector2DS0__param_0,
	.param .u64 .ptr .align 1 _Z5Log2DP8Vector2DS0__param_1
)
{
	.local .align 16 .b8 	__local_depot10[16];
	.reg .b64 	%SP;
	.reg .b64 	%SPL;
	.reg .pred 	%p<8>;
	.reg .b32 	%r<33>;
	.reg .b32 	%f<23>;
	.reg .b64 	%rd<16>;

	mov.u64 	%SPL, __local_depot10;
	cvta.local.u64 	%SP, %SPL;
	ld.param.u64 	%rd2, [_Z5Log2DP8Vector2DS0__param_0];
	ld.param.u64 	%rd3, [_Z5Log2DP8Vector2DS0__param_1];
	cvta.to.global.u64 	%rd1, %rd3;
	mov.u32 	%r8, %ctaid.x;
	mov.u32 	%r1, %ntid.x;
	mov.u32 	%r9, %tid.x;
	mad.lo.s32 	%r10, %r8, %r1, %r9;
	mov.u32 	%r11, %ctaid.y;
	mov.u32 	%r2, %ntid.y;
	mov.u32 	%r12, %tid.y;
	mad.lo.s32 	%r13, %r11, %r2, %r12;
	ld.global.u32 	%r32, [%rd1+12];
	mad.lo.s32 	%r4, %r32, %r13, %r10;
	setp.ne.s32 	%p1, %r4, 0;
	@%p1 bra 	$L__BB10_4;
	mov.u32 	%r14, %nctaid.y;
	mul.lo.s32 	%r5, %r2, %r14;
	ld.global.u32 	%r15, [%rd1+8];
	setp.lt.u32 	%p2, %r5, %r15;
	@%p2 bra 	$L__BB10_3;
	mov.u32 	%r16, %nctaid.x;
	mul.lo.s32 	%r17, %r1, %r16;
	setp.ge.u32 	%p3, %r17, %r32;
	@%p3 bra 	$L__BB10_4;
$L__BB10_3:
	mov.u64 	%rd4, $str$22;
	cvta.global.u64 	%rd5, %rd4;
	{ // callseq 29, 0
	.param .b64 param0;
	st.param.b64 	[param0], %rd5;
	.param .b64 param1;
	st.param.b64 	[param1], 0;
	.param .b32 retval0;
	call.uni (retval0), 
	vprintf, 
	(
	param0, 
	param1
	);
	ld.param.b32 	%r18, [retval0];
	} // callseq 29
	ld.global.v2.u32 	{%r20, %r21}, [%rd1+8];
	mov.u32 	%r22, %nctaid.x;
	mul.lo.s32 	%r23, %r1, %r22;
	add.u64 	%rd6, %SP, 0;
	add.u64 	%rd7, %SPL, 0;
	st.local.v4.u32 	[%rd7], {%r21, %r20, %r23, %r5};
	mov.u64 	%rd8, $str$2;
	cvta.global.u64 	%rd9, %rd8;
	{ // callseq 30, 0
	.param .b64 param0;
	st.param.b64 	[param0], %rd9;
	.param .b64 param1;
	st.param.b64 	[param1], %rd6;
	.param .b32 retval0;
	call.uni (retval0), 
	vprintf, 
	(
	param0, 
	param1
	);
	ld.param.b32 	%r24, [retval0];
	} // callseq 30
	ld.global.u32 	%r32, [%rd1+12];
$L__BB10_4:
	ld.global.u32 	%r26, [%rd1+8];
	mul.lo.s32 	%r27, %r26, %r32;
	setp.ge.s32 	%p4, %r4, %r27;
	@%p4 bra 	$L__BB10_6;
	ld.global.u64 	%rd10, [%rd1];
	mul.wide.s32 	%rd11, %r4, 4;
	add.s64 	%rd12, %rd10, %rd11;
	ld.f32 	%f1, [%rd12];
	setp.lt.f32 	%p5, %f1, 0f00800000;
	mul.f32 	%f2, %f1, 0f4B000000;
	selp.f32 	%f3, %f2, %f1, %p5;
	selp.f32 	%f4, 0fC1B80000, 0f00000000, %p5;
	mov.b32 	%r28, %f3;
	add.s32 	%r29, %r28, -1059760811;
	and.b32  	%r30, %r29, -8388608;
	sub.s32 	%r31, %r28, %r30;
	mov.b32 	%f5, %r31;
	cvt.rn.f32.s32 	%f6, %r30;
	fma.rn.f32 	%f7, %f6, 0f34000000, %f4;
	add.f32 	%f8, %f5, 0fBF800000;
	fma.rn.f32 	%f9, %f8, 0fBE055027, 0f3E1039F6;
	fma.rn.f32 	%f10, %f9, %f8, 0fBDF8CDCC;
	fma.rn.f32 	%f11, %f10, %f8, 0f3E0F2955;
	fma.rn.f32 	%f12, %f11, %f8, 0fBE2AD8B9;
	fma.rn.f32 	%f13, %f12, %f8, 0f3E4CED0B;
	fma.rn.f32 	%f14, %f13, %f8, 0fBE7FFF22;
	fma.rn.f32 	%f15, %f14, %f8, 0f3EAAAA78;
	fma.rn.f32 	%f16, %f15, %f8, 0fBF000000;
	mul.f32 	%f17, %f8, %f16;
	fma.rn.f32 	%f18, %f17, %f8, %f8;
	fma.rn.f32 	%f19, %f7, 0f3F317218, %f18;
	setp.gt.u32 	%p6, %r28, 2139095039;
	fma.rn.f32 	%f20, %f3, 0f7F800000, 0f7F800000;
	selp.f32 	%f21, %f20, %f19, %p6;
	setp.eq.f32 	%p7, %f3, 0f00000000;
	selp.f32 	%f22, 0fFF800000, %f21, %p7;
	cvta.to.global.u64 	%rd13, %rd2;
	ld.global.u64 	%rd14, [%rd13];
	add.s64 	%rd15, %rd14, %rd11;
	st.f32 	[%rd15], %f22;
$L__BB10_6:
	ret;

}
	// .globl	_Z7SigmoidP8Vector2DS0_
.visible .entry _Z7SigmoidP8Vector2DS0_(
	.param .u64 .ptr .align 1 _Z7SigmoidP8Vector2DS0__param_0,
	.param .u64 .ptr .align 1 _Z7SigmoidP8Vector2DS0__param_1
)
{
	.local .align 16 .b8 	__local_depot11[16];
	.reg .b64 	%SP;
	.reg .b64 	%SPL;
	.reg .pred 	%p<5>;
	.reg .b32 	%r<31>;
	.reg .b32 	%f<15>;
	.reg .b64 	%rd<16>;
	.reg .b64 	%fd<4>;

	mov.u64 	%SPL, __local_depot11;
	cvta.local.u64 	%SP, %SPL;
	ld.param.u64 	%rd2, [_Z7SigmoidP8Vector2DS0__param_0];
	ld.param.u64 	%rd3, [_Z7SigmoidP8Vector2DS0__param_1];
	cvta.to.global.u64 	%rd1, %rd3;
	mov.u32 	%r8, %ctaid.x;
	mov.u32 	%r1, %ntid.x;
	mov.u32 	%r9, %tid.x;
	mad.lo.s32 	%r10, %r8, %r1, %r9;
	mov.u32 	%r11, %ctaid.y;
	mov.u32 	%r2, %ntid.y;
	mov.u32 	%r12, %tid.y;
	mad.lo.s32 	%r13, %r11, %r2, %r12;
	ld.global.u32 	%r30, [%rd1+12];
	mad.lo.s32 	%r4, %r30, %r13, %r10;
	setp.ne.s32 	%p1, %r4, 0;
	@%p1 bra 	$L__BB11_4;
	mov.u32 	%r14, %nctaid.y;
	mul.lo.s32 	%r5, %r2, %r14;
	ld.global.u32 	%r15, [%rd1+8];
	setp.lt.u32 	%p2, %r5, %r15;
	@%p2 bra 	$L__BB11_3;
	mov.u32 	%r16, %nctaid.x;
	mul.lo.s32 	%r17, %r1, %r16;
	setp.ge.u32 	%p3, %r17, %r30;
	@%p3 bra 	$L__BB11_4;
$L__BB11_3:
	mov.u64 	%rd4, $str$23;
	cvta.global.u64 	%rd5, %rd4;
	{ // callseq 31, 0
	.param .b64 param0;
	st.param.b64 	[param0], %rd5;
	.param .b64 param1;
	st.param.b64 	[param1], 0;
	.param .b32 retval0;
	call.uni (retval0), 
	vprintf, 
	(
	param0, 
	param1
	);
	ld.param.b32 	%r18, [retval0];
	} // callseq 31
	ld.global.v2.u32 	{%r20, %r21}, [%rd1+8];
	mov.u32 	%r22, %nctaid.x;
	mul.lo.s32 	%r23, %r1, %r22;
	add.u64 	%rd6, %SP, 0;
	add.u64 	%rd7, %SPL, 0;
	st.local.v4.u32 	[%rd7], {%r21, %r20, %r23, %r5};
	mov.u64 	%rd8, $str$2;
	cvta.global.u64 	%rd9, %rd8;
	{ // callseq 32, 0
	.param .b64 param0;
	st.param.b64 	[param0], %rd9;
	.param .b64 param1;
	st.param.b64 	[param1], %rd6;
	.param .b32 retval0;
	call.uni (retval0), 
	vprintf, 
	(
	param0, 
	param1
	);
	ld.param.b32 	%r24, [retval0];
	} // callseq 32
	ld.global.u32 	%r30, [%rd1+12];
$L__BB11_4:
	ld.global.u32 	%r26, [%rd1+8];
	mul.lo.s32 	%r27, %r26, %r30;
	setp.ge.s32 	%p4, %r4, %r27;
	@%p4 bra 	$L__BB11_6;
	ld.global.u64 	%rd10, [%rd1];
	mul.wide.s32 	%rd11, %r4, 4;
	add.s64 	%rd12, %rd10, %rd11;
	ld.f32 	%f1, [%rd12];
	fma.rn.f32 	%f2, %f1, 0fBBBB989D, 0f3F000000;
	cvt.sat.f32.f32 	%f3, %f2;
	mov.f32 	%f4, 0f4B400001;
	mov.f32 	%f5, 0f437C0000;
	fma.rm.f32 	%f6, %f3, %f5, %f4;
	add.f32 	%f7, %f6, 0fCB40007F;
	neg.f32 	%f8, %f7;
	fma.rn.f32 	%f9, %f1, 0fBFB8AA3B, %f8;
	fma.rn.f32 	%f10, %f1, 0fB2A57060, %f9;
	mov.b32 	%r28, %f6;
	shl.b32 	%r29, %r28, 23;
	mov.b32 	%f11, %r29;
	ex2.approx.ftz.f32 	%f12, %f10;
	mul.f32 	%f13, %f12, %f11;
	cvt.f64.f32 	%fd1, %f13;
	add.f64 	%fd2, %fd1, 0d3FF0000000000000;
	rcp.rn.f64 	%fd3, %fd2;
	cvt.rn.f32.f64 	%f14, %fd3;
	cvta.to.global.u64 	%rd13, %rd2;
	ld.global.u64 	%rd14, [%rd13];
	add.s64 	%rd15, %rd14, %rd11;
	st.f32 	[%rd15], %f14;
$L__BB11_6:
	ret;

}
	// .globl	_Z10PointerSetP8Vector2DS0_ii
.visible .entry _Z10PointerSetP8Vector2DS0_ii(
	.param .u64 .ptr .align 1 _Z10PointerSetP8Vector2DS0_ii_param_0,
	.param .u64 .ptr .align 1 _Z10PointerSetP8Vector2DS0_ii_param_1,
	.param .u32 _Z10PointerSetP8Vector2DS0_ii_param_2,
	.param .u32 _Z10PointerSetP8Vector2DS0_ii_param_3
)
{
	.reg .b32 	%r<6>;
	.reg .b64 	%rd<8>;

	ld.param.u64 	%rd1, [_Z10PointerSetP8Vector2DS0_ii_param_0];
	ld.param.u64 	%rd2, [_Z10PointerSetP8Vector2DS0_ii_param_1];
	ld.param.u32 	%r1, [_Z10PointerSetP8Vector2DS0_ii_param_2];
	ld.param.u32 	%r2, [_Z10PointerSetP8Vector2DS0_ii_param_3];
	cvta.to.global.u64 	%rd3, %rd1;
	cvta.to.global.u64 	%rd4, %rd2;
	ld.global.u32 	%r3, [%rd4+12];
	st.global.v2.u32 	[%rd3+8], {%r2, %r3};
	ld.global.u64 	%rd5, [%rd4];
	ld.global.u32 	%r4, [%rd4+12];
	mul.lo.s32 	%r5, %r4, %r1;
	mul.wide.s32 	%rd6, %r5, 4;
	add.s64 	%rd7, %rd5, %rd6;
	st.global.u64 	[%rd3], %rd7;
	ret;

}


// ===== COMPILED SASS (sm_100) =====

	.target	sm_100

	.elftype	@"ET_EXEC"


//--------------------- .note.nv.tkinfo           --------------------------
	.section	.note.nv.tkinfo,"",@"SHT_NOTE"
	.sectionflags	@"SHF_NOTE_NV_TKINFO"
	.tkinfo
        /*0018*/ 	.word	0x00000002
        /*0030*/ 	.string	""
        /*0030*/ 	.string	"ptxas"
        /*0030*/ 	.string	"Cuda compilation tools, release 13.0, V13.0.88"
        /*0030*/ 	.string	"Build cuda_13.0.r13.0/compiler.36424714_0"
        /*0030*/ 	.string	"-arch sm_100 -m 64 "



//--------------------- .note.nv.cuinfo           --------------------------
	.section	.note.nv.cuinfo,"",@"SHT_NOTE"
	.sectionflags	@"SHF_NOTE_NV_CUINFO"
        /*0018*/ 	.short	0x0002
        /*001a*/ 	.short	0x0064
        /*001c*/ 	.short	0x0082
	.zero		2


//--------------------- .nv.info                  --------------------------
	.section	.nv.info,"",@"SHT_CUDA_INFO"
	.align	4


	//----- nvinfo : EIATTR_REGCOUNT
	.align		4
        /*0000*/ 	.byte	0x04, 0x2f
        /*0002*/ 	.short	(.L_27 - .L_26)
	.align		4
.L_26:
        /*0004*/ 	.word	index@(_Z9MatrixAddP8Vector2DS0_S0_)
        /*0008*/ 	.word	0x0000001e


	//----- nvinfo : EIATTR_FRAME_SIZE
	.align		4
.L_27:
        /*000c*/ 	.byte	0x04, 0x11
        /*000e*/ 	.short	(.L_29 - .L_28)
	.align		4
.L_28:
        /*0010*/ 	.word	index@(_Z9MatrixAddP8Vector2DS0_S0_)
        /*0014*/ 	.word	0x00000010


	//----- nvinfo : EIATTR_REGCOUNT
	.align		4
.L_29:
        /*0018*/ 	.byte	0x04, 0x2f
        /*001a*/ 	.short	(.L_31 - .L_30)
	.align		4
.L_30:
        /*001c*/ 	.word	index@(_Z14MatrixSubtractP8Vector2DS0_S0_)
        /*0020*/ 	.word	0x0000001e


	//----- nvinfo : EIATTR_FRAME_SIZE
	.align		4
.L_31:
        /*0024*/ 	.byte	0x04, 0x11
        /*0026*/ 	.short	(.L_33 - .L_32)
	.align		4
.L_32:
        /*0028*/ 	.word	index@(_Z14MatrixSubtractP8Vector2DS0_S0_)
        /*002c*/ 	.word	0x00000010


	//----- nvinfo : EIATTR_REGCOUNT
	.align		4
.L_33:
        /*0030*/ 	.byte	0x04, 0x2f
        /*0032*/ 	.short	(.L_35 - .L_34)
	.align		4
.L_34:
        /*0034*/ 	.word	index@(_Z17TransposeVector2DP8Vector2DS0_)
        /*0038*/ 	.word	0x00000020


	//----- nvinfo : EIATTR_FRAME_SIZE
	.align		4
.L_35:
        /*003c*/ 	.byte	0x04, 0x11
        /*003e*/ 	.short	(.L_37 - .L_36)
	.align		4
.L_36:
        /*0040*/ 	.word	index@(_Z17TransposeVector2DP8Vector2DS0_)
        /*0044*/ 	.word	0x00000010


	//----- nvinfo : EIATTR_REGCOUNT
	.align		4
.L_37:
        /*0048*/ 	.byte	0x04, 0x2f
        /*004a*/ 	.short	(.L_39 - .L_38)
	.align		4
.L_38:
        /*004c*/ 	.word	index@(_Z15DisplayVector2DP8Vector2D)
        /*0050*/ 	.word	0x00000019


	//----- nvinfo : EIATTR_FRAME_SIZE
	.align		4
.L_39:
        /*0054*/ 	.byte	0x04, 0x11
        /*0056*/ 	.short	(.L_41 - .L_40)
	.align		4
.L_40:
        /*0058*/ 	.word	index@(_Z15DisplayVector2DP8Vector2D)
        /*005c*/ 	.word	0x00000008


	//----- nvinfo : EIATTR_REGCOUNT
	.align		4
.L_41:
        /*0060*/ 	.byte	0x04, 0x2f
        /*0062*/ 	.short	(.L_43 - .L_42)
	.align		4
.L_42:
        /*0064*/ 	.word	index@(_Z13MatrixProductP8Vector2DS0_S0_)
        /*0068*/ 	.word	0x00000020


	//----- nvinfo : EIATTR_FRAME_SIZE
	.align		4
.L_43:
        /*006c*/ 	.byte	0x04, 0x11
        /*006e*/ 	.short	(.L_45 - .L_44)
	.align		4
.L_44:
        /*0070*/ 	.word	index@(_Z13MatrixProductP8Vector2DS0_S0_)
        /*0074*/ 	.word	0x00000010


	//----- nvinfo : EIATTR_REGCOUNT
	.align		4
.L_45:
        /*0078*/ 	.byte	0x04, 0x2f
        /*007a*/ 	.short	(.L_47 - .L_46)
	.align		4
.L_46:
        /*007c*/ 	.word	index@(_Z19ScalarMinusVector2DP8Vector2DfS0_)
        /*0080*/ 	.word	0x0000001d


	//----- nvinfo : EIATTR_FRAME_SIZE
	.align		4
.L_47:
        /*0084*/ 	.byte	0x04, 0x11
        /*0086*/ 	.short	(.L_49 - .L_48)
	.align		4
.L_48:
        /*0088*/ 	.word	index@(_Z19ScalarMinusVector2DP8Vector2DfS0_)
        /*008c*/ 	.word	0x00000010


	//----- nvinfo : EIATTR_REGCOUNT
	.align		4
.L_49:
        /*0090*/ 	.byte	0x04, 0x2f
        /*0092*/ 	.short	(.L_51 - .L_50)
	.align		4
.L_50:
        /*0094*/ 	.word	index@(_Z19ScalarMatrixProductP8Vector2DfS0_)
        /*0098*/ 	.word	0x0000001d


	//----- nvinfo : EIATTR_FRAME_SIZE
	.align		4
.L_51:
        /*009c*/ 	.byte	0x04, 0x11
        /*009e*/ 	.short	(.L_53 - .L_52)
	.align		4
.L_52:
        /*00a0*/ 	.word	index@(_Z19ScalarMatrixProductP8Vector2DfS0_)
        /*00a4*/ 	.word	0x00000010


	//----- nvinfo : EIATTR_REGCOUNT
	.align		4
.L_53:
        /*00a8*/ 	.byte	0x04, 0x2f
        /*00aa*/ 	.short	(.L_55 - .L_54)
	.align		4
.L_54:
        /*00ac*/ 	.word	index@(_Z21MatrixPairwiseProductP8Vector2DS0_S0_)
        /*00b0*/ 	.word	0x0000001e


	//----- nvinfo : EIATTR_FRAME_SIZE
	.align		4
.L_55:
        /*00b4*/ 	.byte	0x04, 0x11
        /*00b6*/ 	.short	(.L_57 - .L_56)
	.align		4
.L_56:
        /*00b8*/ 	.word	index@(_Z21MatrixPairwiseProductP8Vector2DS0_S0_)
        /*00bc*/ 	.word	0x00000010


	//----- nvinfo : EIATTR_REGCOUNT
	.align		4
.L_57:
        /*00c0*/ 	.byte	0x04, 0x2f
        /*00c2*/ 	.short	(.L_59 - .L_58)
	.align		4
.L_58:
        /*00c4*/ 	.word	index@(_Z5Sum2DP8Vector2D)
        /*00c8*/ 	.word	0x00000020


	//----- nvinfo : EIATTR_FRAME_SIZE
	.align		4
.L_59:
        /*00cc*/ 	.byte	0x04, 0x11
        /*00ce*/ 	.short	(.L_61 - .L_60)
	.align		4
.L_60:
        /*00d0*/ 	.word	index@(_Z5Sum2DP8Vector2D)
        /*00d4*/ 	.word	0x00000000


	//----- nvinfo : EIATTR_REGCOUNT
	.align		4
.L_61:
        /*00d8*/ 	.byte	0x04, 0x2f
        /*00da*/ 	.short	(.L_63 - .L_62)
	.align		4
.L_62:
        /*00dc*/ 	.word	index@(_Z8ArgMax2DP8Vector2D)
        /*00e0*/ 	.word	0x00000004


	//----- nvinfo : EIATTR_FRAME_SIZE
	.align		4
.L_63:
        /*00e4*/ 	.byte	0x04, 0x11
        /*00e6*/ 	.short	(.L_65 - .L_64)
	.align		4
.L_64:
        /*00e8*/ 	.word	index@(_Z8ArgMax2DP8Vector2D)
        /*00ec*/ 	.word	0x00000000


	//----- nvinfo : EIATTR_REGCOUNT
	.align		4
.L_65:
        /*00f0*/ 	.byte	0x04, 0x2f
        /*00f2*/ 	.short	(.L_67 - .L_66)
	.align		4
.L_66:
        /*00f4*/ 	.word	index@(_Z5Log2DP8Vector2DS0_)
        /*00f8*/ 	.word	0x0000001d


	//----- nvinfo : EIATTR_FRAME_SIZE
	.align		4
.L_67:
        /*00fc*/ 	.byte	0x04, 0x11
        /*00fe*/ 	.short	(.L_69 - .L_68)
	.align		4
.L_68:
        /*0100*/ 	.word	index@(_Z5Log2DP8Vector2DS0_)
        /*0104*/ 	.word	0x00000010


	//----- nvinfo : EIATTR_REGCOUNT
	.align		4
.L_69:
        /*0108*/ 	.byte	0x04, 0x2f
        /*010a*/ 	.short	(.L_71 - .L_70)
	.align		4
.L_70:
        /*010c*/ 	.word	index@(_Z7SigmoidP8Vector2DS0_)
        /*0110*/ 	.word	0x0000001e


	//----- nvinfo : EIATTR_FRAME_SIZE
	.align		4
.L_71:
        /*0114*/ 	.byte	0x04, 0x11
        /*0116*/ 	.short	(.L_73 - .L_72)
	.align		4
.L_72:
        /*0118*/ 	.word	index@($__internal_0_$__cuda_sm20_dblrcp_rn_slowpath_v3)
        /*011c*/ 	.word	0x00000010


	//----- nvinfo : EIATTR_FRAME_SIZE
	.align		4
.L_73:
        /*0120*/ 	.byte	0x04, 0x11
        /*0122*/ 	.short	(.L_75 - .L_74)
	.align		4
.L_74:
        /*0124*/ 	.word	index@(_Z7SigmoidP8Vector2DS0_)
        /*0128*/ 	.word	0x00000010


	//----- nvinfo : EIATTR_REGCOUNT
	.align		4
.L_75:
        /*012c*/ 	.byte	0x04, 0x2f
        /*012e*/ 	.short	(.L_77 - .L_76)
	.align		4
.L_76:
        /*0130*/ 	.word	index@(_Z10PointerSetP8Vector2DS0_ii)
        /*0134*/ 	.word	0x0000000e


	//----- nvinfo : EIATTR_FRAME_SIZE
	.align		4
.L_77:
        /*0138*/ 	.byte	0x04, 0x11
        /*013a*/ 	.short	(.L_79 - .L_78)
	.align		4
.L_78:
        /*013c*/ 	.word	index@(_Z10PointerSetP8Vector2DS0_ii)
        /*0140*/ 	.word	0x00000000


	//----- nvinfo : EIATTR_MIN_STACK_SIZE
	.align		4
.L_79:
        /*0144*/ 	.byte	0x04, 0x12
        /*0146*/ 	.short	(.L_81 - .L_80)
	.align		4
.L_80:
        /*0148*/ 	.word	index@(_Z10PointerSetP8Vector2DS0_ii)
        /*014c*/ 	.word	0x00000000


	//----- nvinfo : EIATTR_MIN_STACK_SIZE
	.align		4
.L_81:
        /*0150*/ 	.byte	0x04, 0x12
        /*0152*/ 	.short	(.L_83 - .L_82)
	.align		4
.L_82:
        /*0154*/ 	.word	index@(_Z7SigmoidP8Vector2DS0_)
        /*0158*/ 	.word	0x00000010


	//----- nvinfo : EIATTR_MIN_STACK_SIZE
	.align		4
.L_83:
        /*015c*/ 	.byte	0x04, 0x12
        /*015e*/ 	.short	(.L_85 - .L_84)
	.align		4
.L_84:
        /*0160*/ 	.word	index@(_Z5Log2DP8Vector2DS0_)
        /*0164*/ 	.word	0x00000010


	//----- nvinfo : EIATTR_MIN_STACK_SIZE
	.align		4
.L_85:
        /*0168*/ 	.byte	0x04, 0x12
        /*016a*/ 	.short	(.L_87 - .L_86)
	.align		4
.L_86:
        /*016c*/ 	.word	index@(_Z8ArgMax2DP8Vector2D)
        /*0170*/ 	.word	0x00000000


	//----- nvinfo : EIATTR_MIN_STACK_SIZE
	.align		4
.L_87:
        /*0174*/ 	.byte	0x04, 0x12
        /*0176*/ 	.short	(.L_89 - .L_88)
	.align		4
.L_88:
        /*0178*/ 	.word	index@(_Z5Sum2DP8Vector2D)
        /*017c*/ 	.word	0x00000000


	//----- nvinfo : EIATTR_MIN_STACK_SIZE
	.align		4
.L_89:
        /*0180*/ 	.byte	0x04, 0x12
        /*0182*/ 	.short	(.L_91 - .L_90)
	.align		4
.L_90:
        /*0184*/ 	.word	index@(_Z21MatrixPairwiseProductP8Vector2DS0_S0_)
        /*0188*/ 	.word	0x00000010


	//----- nvinfo : EIATTR_MIN_STACK_SIZE
	.align		4
.L_91:
        /*018c*/ 	.byte	0x04, 0x12
        /*018e*/ 	.short	(.L_93 - .L_92)
	.align		4
.L_92:
        /*0190*/ 	.word	index@(_Z19ScalarMatrixProductP8Vector2DfS0_)
        /*0194*/ 	.word	0x00000010


	//----- nvinfo : EIATTR_MIN_STACK_SIZE
	.align		4
.L_93:
        /*0198*/ 	.byte	0x04, 0x12
        /*019a*/ 	.short	(.L_95 - .L_94)
	.align		4
.L_94:
        /*019c*/ 	.word	index@(_Z19ScalarMinusVector2DP8Vector2DfS0_)
        /*01a0*/ 	.word	0x00000010


	//----- nvinfo : EIATTR_MIN_STACK_SIZE
	.align		4
.L_95:
        /*01a4*/ 	.byte	0x04, 0x12
        /*01a6*/ 	.short	(.L_97 - .L_96)
	.align		4
.L_96:
        /*01a8*/ 	.word	index@(_Z13MatrixProductP8Vector2DS0_S0_)
        /*01ac*/ 	.word	0x00000010


	//----- nvinfo : EIATTR_MIN_STACK_SIZE
	.align		4
.L_97:
        /*01b0*/ 	.byte	0x04, 0x12
        /*01b2*/ 	.short	(.L_99 - .L_98)
	.align		4
.L_98:
        /*01b4*/ 	.word	index@(_Z15DisplayVector2DP8Vector2D)
        /*01b8*/ 	.word	0x00000008


	//----- nvinfo : EIATTR_MIN_STACK_SIZE
	.align		4
.L_99:
        /*01bc*/ 	.byte	0x04, 0x12
        /*01be*/ 	.short	(.L_101 - .L_100)
	.align		4
.L_100:
        /*01c0*/ 	.word	index@(_Z17TransposeVector2DP8Vector2DS0_)
        /*01c4*/ 	.word	0x00000010


	//----- nvinfo : EIATTR_MIN_STACK_SIZE
	.align		4
.L_101:
        /*01c8*/ 	.byte	0x04, 0x12
        /*01ca*/ 	.short	(.L_103 - .L_102)
	.align		4
.L_102:
        /*01cc*/ 	.word	index@(_Z14MatrixSubtractP8Vector2DS0_S0_)
        /*01d0*/ 	.word	0x00000010


	//----- nvinfo : EIATTR_MIN_STACK_SIZE
	.align		4
.L_103:
        /*01d4*/ 	.byte	0x04, 0x12
        /*01d6*/ 	.short	(.L_105 - .L_104)
	.align		4
.L_104:
        /*01d8*/ 	.word	index@(_Z9MatrixAddP8Vector2DS0_S0_)
        /*01dc*/ 	.word	0x00000010
.L_105:


//--------------------- .nv.compat                --------------------------
	.section	.nv.compat,"",@"SHT_CUDA_COMPAT_INFO"
	.align	4
        /*0000*/ 	.byte	0x02, 0x09, 0x00, 0x00, 0x02, 0x02, 0x01, 0x00, 0x02, 0x05, 0x05, 0x00, 0x03, 0x07, 0x01, 0x01
        /*0010*/ 	.byte	0x02, 0x03, 0x00, 0x00, 0x02, 0x06, 0x01, 0x00, 0x04, 0x0b, 0x08, 0x00, 0x01, 0x00, 0x00, 0x00
        /*0020*/ 	.byte	0x00, 0x00, 0x00, 0x00


//--------------------- .nv.info._Z10PointerSetP8Vector2DS0_ii --------------------------
	.section	.nv.info._Z10PointerSetP8Vector2DS0_ii,"",@"SHT_CUDA_INFO"
	.sectionflags	@""
	.align	4


	//----- nvinfo : EIATTR_CUDA_API_VERSION
	.align		4
        /*0000*/ 	.byte	0x04, 0x37
        /*0002*/ 	.short	(.L_107 - .L_106)
.L_106:
        /*0004*/ 	.word	0x00000082


	//----- nvinfo : EIATTR_KPARAM_INFO
	.align		4
.L_107:
        /*0008*/ 	.byte	0x04, 0x17
        /*000a*/ 	.short	(.L_109 - .L_108)
.L_108:
        /*000c*/ 	.word	0x00000000
        /*0010*/ 	.short	0x0003
        /*0012*/ 	.short	0x0014
        /*0014*/ 	.byte	0x00, 0xf0, 0x11, 0x00


	//----- nvinfo : EIATTR_KPARAM_INFO
	.align		4
.L_109:
        /*0018*/ 	.byte	0x04, 0x17
        /*001a*/ 	.short	(.L_111 - .L_110)
.L_110:
        /*001c*/ 	.word	0x00000000
        /*0020*/ 	.short	0x0002
        /*0022*/ 	.short	0x0010
        /*0024*/ 	.byte	0x00, 0xf0, 0x11, 0x00


	//----- nvinfo : EIATTR_KPARAM_INFO
	.align		4
.L_111:
        /*0028*/ 	.byte	0x04, 0x17
        /*002a*/ 	.short	(.L_113 - .L_112)
.L_112:
        /*002c*/ 	.word	0x00000000
        /*0030*/ 	.short	0x0001
        /*0032*/ 	.short	0x0008
        /*0034*/ 	.byte	0x00, 0xf5, 0x21, 0x00


	//----- nvinfo : EIATTR_KPARAM_INFO
	.align		4
.L_113:
        /*0038*/ 	.byte	0x04, 0x17
        /*003a*/ 	.short	(.L_115 - .L_114)
.L_114:
        /*003c*/ 	.word	0x00000000
        /*0040*/ 	.short	0x0000
        /*0042*/ 	.short	0x0000
        /*0044*/ 	.byte	0x00, 0xf5, 0x21, 0x00


	//----- nvinfo : EIATTR_SPARSE_MMA_MASK
	.align		4
.L_115:
        /*0048*/ 	.byte	0x03, 0x50
        /*004a*/ 	.short	0x0000


	//----- nvinfo : EIATTR_MAXREG_COUNT
	.align		4
        /*004c*/ 	.byte	0x03, 0x1b
        /*004e*/ 	.short	0x00ff


	//----- nvinfo : EIATTR_MERCURY_ISA_VERSION
	.align		4
        /*0050*/ 	.byte	0x03, 0x5f
        /*0052*/ 	.short	0x0101


	//----- nvinfo : EIATTR_VRC_CTA_INIT_COUNT
	.align		4
        /*0054*/ 	.byte	0x02, 0x4a
	.zero		1
	.zero		1


	//----- nvinfo : EIATTR_EXIT_INSTR_OFFSETS
	.align		4
        /*0058*/ 	.byte	0x04, 0x1c
        /*005a*/ 	.short	(.L_117 - .L_116)


	//   ....[0]....
.L_116:
        /*005c*/ 	.word	0x000000d0


	//----- nvinfo : EIATTR_CBANK_PARAM_SIZE
	.align		4
.L_117:
        /*0060*/ 	.byte	0x03, 0x19
        /*0062*/ 	.short	0x0018


	//----- nvinfo : EIATTR_PARAM_CBANK
	.align		4
        /*0064*/ 	.byte	0x04, 0x0a
        /*0066*/ 	.short	(.L_119 - .L_118)
	.align		4
.L_118:
        /*0068*/ 	.word	index@(.nv.constant0._Z10PointerSetP8Vector2DS0_ii)
        /*006c*/ 	.short	0x0380
        /*006e*/ 	.short	0x0018


	//----- nvinfo : EIATTR_SW_WAR
	.align		4
.L_119:
        /*0070*/ 	.byte	0x04, 0x36
        /*0072*/ 	.short	(.L_121 - .L_120)
.L_120:
        /*0074*/ 	.word	0x00000008
.L_121:


//--------------------- .nv.info._Z7SigmoidP8Vector2DS0_ --------------------------
	.section	.nv.info._Z7SigmoidP8Vector2DS0_,"",@"SHT_CUDA_INFO"
	.sectionflags	@""
	.align	4


	//----- nvinfo : EIATTR_CUDA_API_VERSION
	.align		4
        /*0000*/ 	.byte	0x04, 0x37
        /*0002*/ 	.short	(.L_123 - .L_122)
.L_122:
        /*0004*/ 	.word	0x00000082


	//----- nvinfo : EIATTR_KPARAM_INFO
	.align		4
.L_123:
        /*0008*/ 	.byte	0x04, 0x17
        /*000a*/ 	.short	(.L_125 - .L_124)
.L_124:
        /*000c*/ 	.word	0x00000000
        /*0010*/ 	.short	0x0001
        /*0012*/ 	.short	0x0008
        /*0014*/ 	.byte	0x00, 0xf5, 0x21, 0x00


	//----- nvinfo : EIATTR_KPARAM_INFO
	.align		4
.L_125:
        /*0018*/ 	.byte	0x04, 0x17
        /*001a*/ 	.short	(.L_127 - .L_126)
.L_126:
        /*001c*/ 	.word	0x00000000
        /*0020*/ 	.short	0x0000
        /*0022*/ 	.short	0x0000
        /*0024*/ 	.byte	0x00, 0xf5, 0x21, 0x00


	//----- nvinfo : EIATTR_SPARSE_MMA_MASK
	.align		4
.L_127:
        /*0028*/ 	.byte	0x03, 0x50
        /*002a*/ 	.short	0x0000


	//----- nvinfo : EIATTR_MAXREG_COUNT
	.align		4
        /*002c*/ 	.byte	0x03, 0x1b
        /*002e*/ 	.short	0x00ff


	//----- nvinfo : EIATTR_EXTERNS
	.align		4
        /*0030*/ 	.byte	0x04, 0x0f
        /*0032*/ 	.short	(.L_129 - .L_128)


	//   ....[0]....
	.align		4
.L_128:
        /*0034*/ 	.word	index@(vprintf)


	//----- nvinfo : EIATTR_MERCURY_ISA_VERSION
	.align		4
.L_129:
        /*0038*/ 	.byte	0x03, 0x5f
        /*003a*/ 	.short	0x0101


	//----- nvinfo : EIATTR_VRC_CTA_INIT_COUNT
	.align		4
        /*003c*/ 	.byte	0x02, 0x4a
	.zero		1
	.zero		1


	//----- nvinfo : EIATTR_SYSCALL_OFFSETS
	.align		4
        /*0040*/ 	.byte	0x04, 0x46
        /*0042*/ 	.short	(.L_131 - .L_130)


	//   ....[0]....
.L_130:
        /*0044*/ 	.word	0x00000240


	//   ....[1]....
        /*0048*/ 	.word	0x00000330


	//----- nvinfo : EIATTR_EXIT_INSTR_OFFSETS
	.align		4
.L_131:
        /*004c*/ 	.byte	0x04, 0x1c
        /*004e*/ 	.short	(.L_133 - .L_132)


	//   ....[0]....
.L_132:
        /*0050*/ 	.word	0x00000390


	//   ....[1]....
        /*0054*/ 	.word	0x000005d0


	//----- nvinfo : EIATTR_CRS_STACK_SIZE
	.align		4
.L_133:
        /*0058*/ 	.byte	0x04, 0x1e
        /*005a*/ 	.short	(.L_135 - .L_134)
.L_134:
        /*005c*/ 	.word	0x00000000


	//----- nvinfo : EIATTR_CBANK_PARAM_SIZE
	.align		4
.L_135:
        /*0060*/ 	.byte	0x03, 0x19
        /*0062*/ 	.short	0x0010


	//----- nvinfo : EIATTR_PARAM_CBANK
	.align		4
        /*0064*/ 	.byte	0x04, 0x0a
        /*0066*/ 	.short	(.L_137 - .L_136)
	.align		4
.L_136:
        /*0068*/ 	.word	index@(.nv.constant0._Z7SigmoidP8Vector2DS0_)
        /*006c*/ 	.short	0x0380
        /*006e*/ 	.short	0x0010


	//----- nvinfo : EIATTR_SW_WAR
	.align		4
.L_137:
        /*0070*/ 	.byte	0x04, 0x36
        /*0072*/ 	.short	(.L_139 - .L_138)
.L_138:
        /*0074*/ 	.word	0x00000008
.L_139:


//--------------------- .nv.info._Z5Log2DP8Vector2DS0_ --------------------------
	.section	.nv.info._Z5Log2DP8Vector2DS0_,"",@"SHT_CUDA_INFO"
	.sectionflags	@""
	.align	4


	//----- nvinfo : EIATTR_CUDA_API_VERSION
	.align		4
        /*0000*/ 	.byte	0x04, 0x37
        /*0002*/ 	.short	(.L_141 - .L_140)
.L_140:
        /*0004*/ 	.word	0x00000082


	//----- nvinfo : EIATTR_KPARAM_INFO
	.align		4
.L_141:
        /*0008*/ 	.byte	0x04, 0x17
        /*000a*/ 	.short	(.L_143 - .L_142)
.L_142:
        /*000c*/ 	.word	0x00000000
        /*0010*/ 	.short	0x0001
        /*0012*/ 	.short	0x0008
        /*0014*/ 	.byte	0x00, 0xf5, 0x21, 0x00


	//----- nvinfo : EIATTR_KPARAM_INFO
	.align		4
.L_143:
        /*0018*/ 	.byte	0x04, 0x17
        /*001a*/ 	.short	(.L_145 - .L_144)
.L_144:
        /*001c*/ 	.word	0x00000000
        /*0020*/ 	.short	0x0000
        /*0022*/ 	.short	0x0000
        /*0024*/ 	.byte	0x00, 0xf5, 0x21, 0x00


	//----- nvinfo : EIATTR_SPARSE_MMA_MASK
	.align		4
.L_145:
        /*0028*/ 	.byte	0x03, 0x50
        /*002a*/ 	.short	0x0000


	//----- nvinfo : EIATTR_MAXREG_COUNT
	.align		4
        /*002c*/ 	.byte	0x03, 0x1b
        /*002e*/ 	.short	0x00ff


	//----- nvinfo : EIATTR_EXTERNS
	.align		4
        /*0030*/ 	.byte	0x04, 0x0f
        /*0032*/ 	.short	(.L_147 - .L_146)


	//   ....[0]....
	.align		4
.L_146:
        /*0034*/ 	.word	index@(vprintf)


	//----- nvinfo : EIATTR_MERCURY_ISA_VERSION
	.align		4
.L_147:
        /*0038*/ 	.byte	0x03, 0x5f
        /*003a*/ 	.short	0x0101


	//----- nvinfo : EIATTR_VRC_CTA_INIT_COUNT
	.align		4
        /*003c*/ 	.byte	0x02, 0x4a
	.zero		1
	.zero		1


	//----- nvinfo : EIATTR_SYSCALL_OFFSETS
	.align		4
        /*0040*/ 	.byte	0x04, 0x46
        /*0042*/ 	.short	(.L_149 - .L_148)


	//   ....[0]....
.L_148:
        /*0044*/ 	.word	0x00000240


	//   ....[1]....
        /*0048*/ 	.word	0x00000330


	//----- nvinfo : EIATTR_EXIT_INSTR_OFFSETS
	.align		4
.L_149:
        /*004c*/ 	.byte	0x04, 0x1c
        /*004e*/ 	.short	(.L_151 - .L_150)


	//   ....[0]....
.L_150:
        /*0050*/ 	.word	0x00000390


	//   ....[1]....
        /*0054*/ 	.word	0x000005b0


	//----- nvinfo : EIATTR_CRS_STACK_SIZE
	.align		4
.L_151:
        /*0058*/ 	.byte	0x04, 0x1e
        /*005a*/ 	.short	(.L_153 - .L_152)
.L_152:
        /*005c*/ 	.word	0x00000000


	//----- nvinfo : EIATTR_CBANK_PARAM_SIZE
	.align		4
.L_153:
        /*0060*/ 	.byte	0x03, 0x19
        /*0062*/ 	.short	0x0010


	//----- nvinfo : EIATTR_PARAM_CBANK
	.align		4
        /*0064*/ 	.byte	0x04, 0x0a
        /*0066*/ 	.short	(.L_155 - .L_154)
	.align		4
.L_154:
        /*0068*/ 	.word	index@(.nv.constant0._Z5Log2DP8Vector2DS0_)
        /*006c*/ 	.short	0x0380
        /*006e*/ 	.short	0x0010


	//----- nvinfo : EIATTR_SW_WAR
	.align		4
.L_155:
        /*0070*/ 	.byte	0x04, 0x36
        /*0072*/ 	.short	(.L_157 - .L_156)
.L_156:
        /*0074*/ 	.word	0x00000008
.L_157:


//--------------------- .nv.info._Z8ArgMax2DP8Vector2D --------------------------
	.section	.nv.info._Z8ArgMax2DP8Vector2D,"",@"SHT_CUDA_INFO"
	.sectionflags	@""
	.align	4


	//----- nvinfo : EIATTR_CUDA_API_VERSION
	.align		4
        /*0000*/ 	.byte	0x04, 0x37
        /*0002*/ 	.short	(.L_159 - .L_158)
.L_158:
        /*0004*/ 	.word	0x00000082


	//----- nvinfo : EIATTR_KPARAM_INFO
	.align		4
.L_159:
        /*0008*/ 	.byte	0x04, 0x17
        /*000a*/ 	.short	(.L_161 - .L_160)
.L_160:
        /*000c*/ 	.word	0x00000000
        /*0010*/ 	.short	0x0000
        /*0012*/ 	.short	0x0000
        /*0014*/ 	.byte	0x00, 0xf5, 0x21, 0x00


	//----- nvinfo : EIATTR_SPARSE_MMA_MASK
	.align		4
.L_161:
        /*0018*/ 	.byte	0x03, 0x50
        /*001a*/ 	.short	0x0000


	//----- nvinfo : EIATTR_MAXREG_COUNT
	.align		4
        /*001c*/ 	.byte	0x03, 0x1b
        /*001e*/ 	.short	0x00ff


	//----- nvinfo : EIATTR_MERCURY_ISA_VERSION
	.align		4
        /*0020*/ 	.byte	0x03, 0x5f
        /*0022*/ 	.short	0x0101


	//----- nvinfo : EIATTR_VRC_CTA_INIT_COUNT
	.align		4
        /*0024*/ 	.byte	0x02, 0x4a
	.zero		1
	.zero		1


	//----- nvinfo : EIATTR_EXIT_INSTR_OFFSETS
	.align		4
        /*0028*/ 	.byte	0x04, 0x1c
        /*002a*/ 	.short	(.L_163 - .L_162)


	//   ....[0]....
.L_162:
        /*002c*/ 	.word	0x00000010


	//----- nvinfo : EIATTR_CBANK_PARAM_SIZE
	.align		4
.L_163:
        /*0030*/ 	.byte	0x03, 0x19
        /*0032*/ 	.short	0x0008


	//----- nvinfo : EIATTR_PARAM_CBANK
	.align		4
        /*0034*/ 	.byte	0x04, 0x0a
        /*0036*/ 	.short	(.L_165 - .L_164)
	.align		4
.L_164:
        /*0038*/ 	.word	index@(.nv.constant0._Z8ArgMax2DP8Vector2D)
        /*003c*/ 	.short	0x0380
        /*003e*/ 	.short	0x0008


	//----- nvinfo : EIATTR_SW_WAR
	.align		4
.L_165:
        /*0040*/ 	.byte	0x04, 0x36
        /*0042*/ 	.short	(.L_167 - .L_166)
.L_166:
        /*0044*/ 	.word	0x00000008
.L_167:


//--------------------- .nv.info._Z5Sum2DP8Vector2D --------------------------
	.section	.nv.info._Z5Sum2DP8Vector2D,"",@"SHT_CUDA_INFO"
	.sectionflags	@""
	.align	4


	//----- nvinfo : EIATTR_CUDA_API_VERSION
	.align		4
        /*0000*/ 	.byte	0x04, 0x37
        /*0002*/ 	.short	(.L_169 - .L_168)
.L_168:
        /*0004*/ 	.word	0x00000082


	//----- nvinfo : EIATTR_KPARAM_INFO
	.align		4
.L_169:
        /*0008*/ 	.byte	0x04, 0x17
        /*000a*/ 	.short	(.L_171 - .L_170)
.L_170:
        /*000c*/ 	.word	0x00000000
        /*0010*/ 	.short	0x0000
        /*0012*/ 	.short	0x0000
        /*0014*/ 	.byte	0x00, 0xf5, 0x21, 0x00


	//----- nvinfo : EIATTR_SPARSE_MMA_MASK
	.align		4
.L_171:
        /*0018*/ 	.byte	0x03, 0x50
        /*001a*/ 	.short	0x0000


	//----- nvinfo : EIATTR_MAXREG_COUNT
	.align		4
        /*001c*/ 	.byte	0x03, 0x1b
        /*001e*/ 	.short	0x00ff


	//----- nvinfo : EIATTR_MERCURY_ISA_VERSION
	.align		4
        /*0020*/ 	.byte	0x03, 0x5f
        /*0022*/ 	.short	0x0101


	//----- nvinfo : EIATTR_VRC_CTA_INIT_COUNT
	.align		4
        /*0024*/ 	.byte	0x02, 0x4a
	.zero		1
	.zero		1


	//----- nvinfo : EIATTR_EXIT_INSTR_OFFSETS
	.align		4
        /*0028*/ 	.byte	0x04, 0x1c
        /*002a*/ 	.short	(.L_173 - .L_172)


	//   ....[0]....
.L_172:
        /*002c*/ 	.word	0x00000b60


	//----- nvinfo : EIATTR_CBANK_PARAM_SIZE
	.align		4
.L_173:
        /*0030*/ 	.byte	0x03, 0x19
        /*0032*/ 	.short	0x0008


	//----- nvinfo : EIATTR_PARAM_CBANK
	.align		4
        /*0034*/ 	.byte	0x04, 0x0a
        /*0036*/ 	.short	(.L_175 - .L_174)
	.align		4
.L_174:
        /*0038*/ 	.word	index@(.nv.constant0._Z5Sum2DP8Vector2D)
        /*003c*/ 	.short	0x0380
        /*003e*/ 	.short	0x0008


	//----- nvinfo : EIATTR_SW_WAR
	.align		4
.L_175:
        /*0040*/ 	.byte	0x04, 0x36
        /*0042*/ 	.short	(.L_177 - .L_176)
.L_176:
        /*0044*/ 	.word	0x00000008
.L_177:


//--------------------- .nv.info._Z21MatrixPairwiseProductP8Vector2DS0_S0_ --------------------------
	.section	.nv.info._Z21MatrixPairwiseProductP8Vector2DS0_S0_,"",@"SHT_CUDA_INFO"
	.sectionflags	@""
	.align	4


	//----- nvinfo : EIATTR_CUDA_API_VERSION
	.align		4
        /*0000*/ 	.byte	0x04, 0x37
        /*0002*/ 	.short	(.L_179 - .L_178)
.L_178:
        /*0004*/ 	.word	0x00000082


	//----- nvinfo : EIATTR_KPARAM_INFO
	.align		4
.L_179:
        /*0008*/ 	.byte	0x04, 0x17
        /*000a*/ 	.short	(.L_181 - .L_180)
.L_180:
        /*000c*/ 	.word	0x00000000
        /*0010*/ 	.short	0x0002
        /*0012*/ 	.short	0x0010
        /*0014*/ 	.byte	0x00, 0xf5, 0x21, 0x00


	//----- nvinfo : EIATTR_KPARAM_INFO
	.align		4
.L_181:
        /*0018*/ 	.byte	0x04, 0x17
        /*001a*/ 	.short	(.L_183 - .L_182)
.L_182:
        /*001c*/ 	.word	0x00000000
        /*0020*/ 	.short	0x0001
        /*0022*/ 	.short	0x0008
        /*0024*/ 	.byte	0x00, 0xf5, 0x21, 0x00


	//----- nvinfo : EIATTR_KPARAM_INFO
	.align		4
.L_183:
        /*0028*/ 	.byte	0x04, 0x17
        /*002a*/ 	.short	(.L_185 - .L_184)
.L_184:
        /*002c*/ 	.word	0x00000000
        /*0030*/ 	.short	0x0000
        /*0032*/ 	.short	0x0000
        /*0034*/ 	.byte	0x00, 0xf5, 0x21, 0x00


	//----- nvinfo : EIATTR_SPARSE_MMA_MASK
	.align		4
.L_185:
        /*0038*/ 	.byte	0x03, 0x50
        /*003a*/ 	.short	0x0000


	//----- nvinfo : EIATTR_MAXREG_COUNT
	.align		4
        /*003c*/ 	.byte	0x03, 0x1b
        /*003e*/ 	.short	0x00ff


	//----- nvinfo : EIATTR_EXTERNS
	.align		4
        /*0040*/ 	.byte	0x04, 0x0f
        /*0042*/ 	.short	(.L_187 - .L_186)


	//   ....[0]....
	.align		4
.L_186:
        /*0044*/ 	.word	index@(vprintf)


	//----- nvinfo : EIATTR_MERCURY_ISA_VERSION
	.align		4
.L_187:
        /*0048*/ 	.byte	0x03, 0x5f
        /*004a*/ 	.short	0x0101


	//----- nvinfo : EIATTR_VRC_CTA_INIT_COUNT
	.align		4
        /*004c*/ 	.byte	0x02, 0x4a
	.zero		1
	.zero		1


	//----- nvinfo : EIATTR_SYSCALL_OFFSETS
	.align		4
        /*0050*/ 	.byte	0x04, 0x46
        /*0052*/ 	.short	(.L_189 - .L_188)


	//   ....[0]....
.L_188:
        /*0054*/ 	.word	0x00000180


	//   ....[1]....
        /*0058*/ 	.word	0x00000340


	//   ....[2]....
        /*005c*/ 	.word	0x00000430


	//----- nvinfo : EIATTR_EXIT_INSTR_OFFSETS
	.align		4
.L_189:
        /*0060*/ 	.byte	0x04, 0x1c
        /*0062*/ 	.short	(.L_191 - .L_190)


	//   ....[0]....
.L_190:
        /*0064*/ 	.word	0x00000190


	//   ....[1]....
        /*0068*/ 	.word	0x00000480


	//   ....[2]....
        /*006c*/ 	.word	0x00000550


	//----- nvinfo : EIATTR_CRS_STACK_SIZE
	.align		4
.L_191:
        /*0070*/ 	.byte	0x04, 0x1e
        /*0072*/ 	.short	(.L_193 - .L_192)
.L_192:
        /*0074*/ 	.word	0x00000000


	//----- nvinfo : EIATTR_CBANK_PARAM_SIZE
	.align		4
.L_193:
        /*0078*/ 	.byte	0x03, 0x19
        /*007a*/ 	.short	0x0018


	//----- nvinfo : EIATTR_PARAM_CBANK
	.align		4
        /*007c*/ 	.byte	0x04, 0x0a
        /*007e*/ 	.short	(.L_195 - .L_194)
	.align		4
.L_194:
        /*0080*/ 	.word	index@(.nv.constant0._Z21MatrixPairwiseProductP8Vector2DS0_S0_)
        /*0084*/ 	.short	0x0380
        /*0086*/ 	.short	0x0018


	//----- nvinfo : EIATTR_SW_WAR
	.align		4
.L_195:
        /*0088*/ 	.byte	0x04, 0x36
        /*008a*/ 	.short	(.L_197 - .L_196)
.L_196:
        /*008c*/ 	.word	0x00000008
.L_197:


//--------------------- .nv.info._Z19ScalarMatrixProductP8Vector2DfS0_ --------------------------
	.section	.nv.info._Z19ScalarMatrixProductP8Vector2DfS0_,"",@"SHT_CUDA_INFO"
	.sectionflags	@""
	.align	4


	//----- nvinfo : EIATTR_CUDA_API_VERSION
	.align		4
        /*0000*/ 	.byte	0x04, 0x37
        /*0002*/ 	.short	(.L_199 - .L_198)
.L_198:
        /*0004*/ 	.word	0x00000082


	//----- nvinfo : EIATTR_KPARAM_INFO
	.align		4
.L_199:
        /*0008*/ 	.byte	0x04, 0x17
        /*000a*/ 	.short	(.L_201 - .L_200)
.L_200:
        /*000c*/ 	.word	0x00000000
        /*0010*/ 	.short	0x0002
        /*0012*/ 	.short	0x0010
        /*0014*/ 	.byte	0x00, 0xf5, 0x21, 0x00


	//----- nvinfo : EIATTR_KPARAM_INFO
	.align		4
.L_201:
        /*0018*/ 	.byte	0x04, 0x17
        /*001a*/ 	.short	(.L_203 - .L_202)
.L_202:
        /*001c*/ 	.word	0x00000000
        /*0020*/ 	.short	0x0001
        /*0022*/ 	.short	0x0008
        /*0024*/ 	.byte	0x00, 0xf0, 0x11, 0x00


	//----- nvinfo : EIATTR_KPARAM_INFO
	.align		4
.L_203:
        /*0028*/ 	.byte	0x04, 0x17
        /*002a*/ 	.short	(.L_205 - .L_204)
.L_204:
        /*002c*/ 	.word	0x00000000
        /*0030*/ 	.short	0x0000
        /*0032*/ 	.short	0x0000
        /*0034*/ 	.byte	0x00, 0xf5, 0x21, 0x00


	//----- nvinfo : EIATTR_SPARSE_MMA_MASK
	.align		4
.L_205:
        /*0038*/ 	.byte	0x03, 0x50
        /*003a*/ 	.short	0x0000


	//----- nvinfo : EIATTR_MAXREG_COUNT
	.align		4
        /*003c*/ 	.byte	0x03, 0x1b
        /*003e*/ 	.short	0x00ff


	//----- nvinfo : EIATTR_EXTERNS
	.align		4
        /*0040*/ 	.byte	0x04, 0x0f
        /*0042*/ 	.short	(.L_207 - .L_206)


	//   ....[0]....
	.align		4
.L_206:
        /*0044*/ 	.word	index@(vprintf)


	//----- nvinfo : EIATTR_MERCURY_ISA_VERSION
	.align		4
.L_207:
        /*0048*/ 	.byte	0x03, 0x5f
        /*004a*/ 	.short	0x0101


	//----- nvinfo : EIATTR_VRC_CTA_INIT_COUNT
	.align		4
        /*004c*/ 	.byte	0x02, 0x4a
	.zero		1
	.zero		1


	//----- nvinfo : EIATTR_SYSCALL_OFFSETS
	.align		4
        /*0050*/ 	.byte	0x04, 0x46
        /*0052*/ 	.short	(.L_209 - .L_208)


	//   ....[0]....
.L_208:
        /*0054*/ 	.word	0x00000180


	//   ....[1]....
        /*0058*/ 	.word	0x00000340


	//   ....[2]....
        /*005c*/ 	.word	0x00000430


	//----- nvinfo : EIATTR_EXIT_INSTR_OFFSETS
	.align		4
.L_209:
        /*0060*/ 	.byte	0x04, 0x1c
        /*0062*/ 	.short	(.L_211 - .L_210)


	//   ....[0]....
.L_210:
        /*0064*/ 	.word	0x00000190


	//   ....[1]....
        /*0068*/ 	.word	0x00000480


	//   ....[2]....
        /*006c*/ 	.word	0x00000520


	//----- nvinfo : EIATTR_CRS_STACK_SIZE
	.align		4
.L_211:
        /*0070*/ 	.byte	0x04, 0x1e
        /*0072*/ 	.short	(.L_213 - .L_212)
.L_212:
        /*0074*/ 	.word	0x00000000


	//----- nvinfo : EIATTR_CBANK_PARAM_SIZE
	.align		4
.L_213:
        /*0078*/ 	.byte	0x03, 0x19
        /*007a*/ 	.short	0x0018


	//----- nvinfo : EIATTR_PARAM_CBANK
	.align		4
        /*007c*/ 	.byte	0x04, 0x0a
        /*007e*/ 	.short	(.L_215 - .L_214)
	.align		4
.L_214:
        /*0080*/ 	.word	index@(.nv.constant0._Z19ScalarMatrixProductP8Vector2DfS0_)
        /*0084*/ 	.short	0x0380
        /*0086*/ 	.short	0x0018


	//----- nvinfo : EIATTR_SW_WAR
	.align		4
.L_215:
        /*0088*/ 	.byte	0x04, 0x36
        /*008a*/ 	.short	(.L_217 - .L_216)
.L_216:
        /*008c*/ 	.word	0x00000008
.L_217:


//--------------------- .nv.info._Z19ScalarMinusVector2DP8Vector2DfS0_ --------------------------
	.section	.nv.info._Z19ScalarMinusVector2DP8Vector2DfS0_,"",@"SHT_CUDA_INFO"
	.sectionflags	@""
	.align	4


	//----- nvinfo : EIATTR_CUDA_API_VERSION
	.align		4
        /*0000*/ 	.byte	0x04, 0x37
        /*0002*/ 	.short	(.L_219 - .L_218)
.L_218:
        /*0004*/ 	.word	0x00000082


	//----- nvinfo : EIATTR_KPARAM_INFO
	.align		4
.L_219:
        /*0008*/ 	.byte	0x04, 0x17
        /*000a*/ 	.short	(.L_221 - .L_220)
.L_220:
        /*000c*/ 	.word	0x00000000
        /*0010*/ 	.short	0x0002
        /*0012*/ 	.short	0x0010
        /*0014*/ 	.byte	0x00, 0xf5, 0x21, 0x00


	//----- nvinfo : EIATTR_KPARAM_INFO
	.align		4
.L_221:
        /*0018*/ 	.byte	0x04, 0x17
        /*001a*/ 	.short	(.L_223 - .L_222)
.L_222:
        /*001c*/ 	.word	0x00000000
        /*0020*/ 	.short	0x0001
        /*0022*/ 	.short	0x0008
        /*0024*/ 	.byte	0x00, 0xf0, 0x11, 0x00


	//----- nvinfo : EIATTR_KPARAM_INFO
	.align		4
.L_223:
        /*0028*/ 	.byte	0x04, 0x17
        /*002a*/ 	.short	(.L_225 - .L_224)
.L_224:
        /*002c*/ 	.word	0x00000000
        /*0030*/ 	.short	0x0000
        /*0032*/ 	.short	0x0000
        /*0034*/ 	.byte	0x00, 0xf5, 0x21, 0x00


	//----- nvinfo : EIATTR_SPARSE_MMA_MASK
	.align		4
.L_225:
        /*0038*/ 	.byte	0x03, 0x50
        /*003a*/ 	.short	0x0000


	//----- nvinfo : EIATTR_MAXREG_COUNT
	.align		4
        /*003c*/ 	.byte	0x03, 0x1b
        /*003e*/ 	.short	0x00ff


	//----- nvinfo : EIATTR_EXTERNS
	.align		4
        /*0040*/ 	.byte	0x04, 0x0f
        /*0042*/ 	.short	(.L_227 - .L_226)


	//   ....[0]....
	.align		4
.L_226:
        /*0044*/ 	.word	index@(vprintf)


	//----- nvinfo : EIATTR_MERCURY_ISA_VERSION
	.align		4
.L_227:
        /*0048*/ 	.byte	0x03, 0x5f
        /*004a*/ 	.short	0x0101


	//----- nvinfo : EIATTR_VRC_CTA_INIT_COUNT
	.align		4
        /*004c*/ 	.byte	0x02, 0x4a
	.zero		1
	.zero		1


	//----- nvinfo : EIATTR_SYSCALL_OFFSETS
	.align		4
        /*0050*/ 	.byte	0x04, 0x46
        /*0052*/ 	.short	(.L_229 - .L_228)


	//   ....[0]....
.L_228:
        /*0054*/ 	.word	0x00000180


	//   ....[1]....
        /*0058*/ 	.word	0x00000340


	//   ....[2]....
        /*005c*/ 	.word	0x00000430


	//----- nvinfo : EIATTR_EXIT_INSTR_OFFSETS
	.align		4
.L_229:
        /*0060*/ 	.byte	0x04, 0x1c
        /*0062*/ 	.short	(.L_231 - .L_230)


	//   ....[0]....
.L_230:
        /*0064*/ 	.word	0x00000190


	//   ....[1]....
        /*0068*/ 	.word	0x00000480


	//   ....[2]....
        /*006c*/ 	.word	0x00000520


	//----- nvinfo : EIATTR_CRS_STACK_SIZE
	.align		4
.L_231:
        /*0070*/ 	.byte	0x04, 0x1e
        /*0072*/ 	.short	(.L_233 - .L_232)
.L_232:
        /*0074*/ 	.word	0x00000000


	//----- nvinfo : EIATTR_CBANK_PARAM_SIZE
	.align		4
.L_233:
        /*0078*/ 	.byte	0x03, 0x19
        /*007a*/ 	.short	0x0018


	//----- nvinfo : EIATTR_PARAM_CBANK
	.align		4
        /*007c*/ 	.byte	0x04, 0x0a
        /*007e*/ 	.short	(.L_235 - .L_234)
	.align		4
.L_234:
        /*0080*/ 	.word	index@(.nv.constant0._Z19ScalarMinusVector2DP8Vector2DfS0_)
        /*0084*/ 	.short	0x0380
        /*0086*/ 	.short	0x0018


	//----- nvinfo : EIATTR_SW_WAR
	.align		4
.L_235:
        /*0088*/ 	.byte	0x04, 0x36
        /*008a*/ 	.short	(.L_237 - .L_236)
.L_236:
        /*008c*/ 	.word	0x00000008
.L_237:


//--------------------- .nv.info._Z13MatrixProductP8Vector2DS0_S0_ --------------------------
	.section	.nv.info._Z13MatrixProductP8Vector2DS0_S0_,"",@"SHT_CUDA_INFO"
	.sectionflags	@""
	.align	4


	//----- nvinfo : EIATTR_CUDA_API_VERSION
	.align		4
        /*0000*/ 	.byte	0x04, 0x37
        /*0002*/ 	.short	(.L_239 - .L_238)
.L_238:
        /*0004*/ 	.word	0x00000082


	//----- nvinfo : EIATTR_KPARAM_INFO
	.align		4
.L_239:
        /*0008*/ 	.byte	0x04, 0x17
        /*000a*/ 	.short	(.L_241 - .L_240)
.L_240:
        /*000c*/ 	.word	0x00000000
        /*0010*/ 	.short	0x0002
        /*0012*/ 	.short	0x0010
        /*0014*/ 	.byte	0x00, 0xf5, 0x21, 0x00


	//----- nvinfo : EIATTR_KPARAM_INFO
	.align		4
.L_241:
        /*0018*/ 	.byte	0x04, 0x17
        /*001a*/ 	.short	(.L_243 - .L_242)
.L_242:
        /*001c*/ 	.word	0x00000000
        /*0020*/ 	.short	0x0001
        /*0022*/ 	.short	0x0008
        /*0024*/ 	.byte	0x00, 0xf5, 0x21, 0x00


	//----- nvinfo : EIATTR_KPARAM_INFO
	.align		4
.L_243:
        /*0028*/ 	.byte	0x04, 0x17
        /*002a*/ 	.short	(.L_245 - .L_244)
.L_244:
        /*002c*/ 	.word	0x00000000
        /*0030*/ 	.short	0x0000
        /*0032*/ 	.short	0x0000
        /*0034*/ 	.byte	0x00, 0xf5, 0x21, 0x00


	//----- nvinfo : EIATTR_SPARSE_MMA_MASK
	.align		4
.L_245:
        /*0038*/ 	.byte	0x03, 0x50
        /*003a*/ 	.short	0x0000


	//----- nvinfo : EIATTR_MAXREG_COUNT
	.align		4
        /*003c*/ 	.byte	0x03, 0x1b
        /*003e*/ 	.short	0x00ff


	//----- nvinfo : EIATTR_EXTERNS
	.align		4
        /*0040*/ 	.byte	0x04, 0x0f
        /*0042*/ 	.short	(.L_247 - .L_246)


	//   ....[0]....
	.align		4
.L_246:
        /*0044*/ 	.word	index@(vprintf)


	//----- nvinfo : EIATTR_MERCURY_ISA_VERSION
	.align		4
.L_247:
        /*0048*/ 	.byte	0x03, 0x5f
        /*004a*/ 	.short	0x0101


	//----- nvinfo : EIATTR_VRC_CTA_INIT_COUNT
	.align		4
        /*004c*/ 	.byte	0x02, 0x4a
	.zero		1
	.zero		1


	//----- nvinfo : EIATTR_SYSCALL_OFFSETS
	.align		4
        /*0050*/ 	.byte	0x04, 0x46
        /*0052*/ 	.short	(.L_249 - .L_248)


	//   ....[0]....
.L_248:
        /*0054*/ 	.word	0x000001f0


	//   ....[1]....
        /*0058*/ 	.word	0x00000300


	//   ....[2]....
        /*005c*/ 	.word	0x00000440


	//   ....[3]....
        /*0060*/ 	.word	0x00000530


	//----- nvinfo : EIATTR_EXIT_INSTR_OFFSETS
	.align		4
.L_249:
        /*0064*/ 	.byte	0x04, 0x1c
        /*0066*/ 	.short	(.L_251 - .L_250)


	//   ....[0]....
.L_250:
        /*0068*/ 	.word	0x00000310


	//   ....[1]....
        /*006c*/ 	.word	0x00000580


	//   ....[2]....
        /*0070*/ 	.word	0x000005b0


	//   ....[3]....
        /*0074*/ 	.word	0x00000d10


	//----- nvinfo : EIATTR_CRS_STACK_SIZE
	.align		4
.L_251:
        /*0078*/ 	.byte	0x04, 0x1e
        /*007a*/ 	.short	(.L_253 - .L_252)
.L_252:
        /*007c*/ 	.word	0x00000000


	//----- nvinfo : EIATTR_CBANK_PARAM_SIZE
	.align		4
.L_253:
        /*0080*/ 	.byte	0x03, 0x19
        /*0082*/ 	.short	0x0018


	//----- nvinfo : EIATTR_PARAM_CBANK
	.align		4
        /*0084*/ 	.byte	0x04, 0x0a
        /*0086*/ 	.short	(.L_255 - .L_254)
	.align		4
.L_254:
        /*0088*/ 	.word	index@(.nv.constant0._Z13MatrixProductP8Vector2DS0_S0_)
        /*008c*/ 	.short	0x0380
        /*008e*/ 	.short	0x0018


	//----- nvinfo : EIATTR_SW_WAR
	.align		4
.L_255:
        /*0090*/ 	.byte	0x04, 0x36
        /*0092*/ 	.short	(.L_257 - .L_256)
.L_256:
        /*0094*/ 	.word	0x00000008
.L_257:


//--------------------- .nv.info._Z15DisplayVector2DP8Vector2D --------------------------
	.section	.nv.info._Z15DisplayVector2DP8Vector2D,"",@"SHT_CUDA_INFO"
	.sectionflags	@""
	.align	4


	//----- nvinfo : EIATTR_CUDA_API_VERSION
	.align		4
        /*0000*/ 	.byte	0x04, 0x37
        /*0002*/ 	.short	(.L_259 - .L_258)
.L_258:
        /*0004*/ 	.word	0x00000082


	//----- nvinfo : EIATTR_KPARAM_INFO
	.align		4
.L_259:
        /*0008*/ 	.byte	0x04, 0x17
        /*000a*/ 	.short	(.L_261 - .L_260)
.L_260:
        /*000c*/ 	.word	0x00000000
        /*0010*/ 	.short	0x0000
        /*0012*/ 	.short	0x0000
        /*0014*/ 	.byte	0x00, 0xf5, 0x21, 0x00


	//----- nvinfo : EIATTR_SPARSE_MMA_MASK
	.align		4
.L_261:
        /*0018*/ 	.byte	0x03, 0x50
        /*001a*/ 	.short	0x0000


	//----- nvinfo : EIATTR_MAXREG_COUNT
	.align		4
        /*001c*/ 	.byte	0x03, 0x1b
        /*001e*/ 	.short	0x00ff


	//----- nvinfo : EIATTR_EXTERNS
	.align		4
        /*0020*/ 	.byte	0x04, 0x0f
        /*0022*/ 	.short	(.L_263 - .L_262)


	//   ....[0]....
	.align		4
.L_262:
        /*0024*/ 	.word	index@(vprintf)


	//----- nvinfo : EIATTR_MERCURY_ISA_VERSION
	.align		4
.L_263:
        /*0028*/ 	.byte	0x03, 0x5f
        /*002a*/ 	.short	0x0101


	//----- nvinfo : EIATTR_VRC_CTA_INIT_COUNT
	.align		4
        /*002c*/ 	.byte	0x02, 0x4a
	.zero		1
	.zero		1


	//----- nvinfo : EIATTR_SYSCALL_OFFSETS
	.align		4
        /*0030*/ 	.byte	0x04, 0x46
        /*0032*/ 	.short	(.L_265 - .L_264)


	//   ....[0]....
.L_264:
        /*0034*/ 	.word	0x000000e0


	//   ....[1]....
        /*0038*/ 	.word	0x000001c0


	//   ....[2]....
        /*003c*/ 	.word	0x00000320


	//   ....[3]....
        /*0040*/ 	.word	0x00000480


	//   ....[4]....
        /*0044*/ 	.word	0x00000560


	//   ....[5]....
        /*0048*/ 	.word	0x00000610


	//----- nvinfo : EIATTR_EXIT_INSTR_OFFSETS
	.align		4
.L_265:
        /*004c*/ 	.byte	0x04, 0x1c
        /*004e*/ 	.short	(.L_267 - .L_266)


	//   ....[0]....
.L_266:
        /*0050*/ 	.word	0x00000620


	//----- nvinfo : EIATTR_CRS_STACK_SIZE
	.align		4
.L_267:
        /*0054*/ 	.byte	0x04, 0x1e
        /*0056*/ 	.short	(.L_269 - .L_268)
.L_268:
        /*0058*/ 	.word	0x00000000


	//----- nvinfo : EIATTR_CBANK_PARAM_SIZE
	.align		4
.L_269:
        /*005c*/ 	.byte	0x03, 0x19
        /*005e*/ 	.short	0x0008


	//----- nvinfo : EIATTR_PARAM_CBANK
	.align		4
        /*0060*/ 	.byte	0x04, 0x0a
        /*0062*/ 	.short	(.L_271 - .L_270)
	.align		4
.L_270:
        /*0064*/ 	.word	index@(.nv.constant0._Z15DisplayVector2DP8Vector2D)
        /*0068*/ 	.short	0x0380
        /*006a*/ 	.short	0x0008


	//----- nvinfo : EIATTR_SW_WAR
	.align		4
.L_271:
        /*006c*/ 	.byte	0x04, 0x36
        /*006e*/ 	.short	(.L_273 - .L_272)
.L_272:
        /*0070*/ 	.word	0x00000008
.L_273:


//--------------------- .nv.info._Z17TransposeVector2DP8Vector2DS0_ --------------------------
	.section	.nv.info._Z17TransposeVector2DP8Vector2DS0_,"",@"SHT_CUDA_INFO"
	.sectionflags	@""
	.align	4


	//----- nvinfo : EIATTR_CUDA_API_VERSION
	.align		4
        /*0000*/ 	.byte	0x04, 0x37
        /*0002*/ 	.short	(.L_275 - .L_274)
.L_274:
        /*0004*/ 	.word	0x00000082


	//----- nvinfo : EIATTR_KPARAM_INFO
	.align		4
.L_275:
        /*0008*/ 	.byte	0x04, 0x17
        /*000a*/ 	.short	(.L_277 - .L_276)
.L_276:
        /*000c*/ 	.word	0x00000000
        /*0010*/ 	.short	0x0001
        /*0012*/ 	.short	0x0008
        /*0014*/ 	.byte	0x00, 0xf5, 0x21, 0x00


	//----- nvinfo : EIATTR_KPARAM_INFO
	.align		4
.L_277:
        /*0018*/ 	.byte	0x04, 0x17
        /*001a*/ 	.short	(.L_279 - .L_278)
.L_278:
        /*001c*/ 	.word	0x00000000
        /*0020*/ 	.short	0x0000
        /*0022*/ 	.short	0x0000
        /*0024*/ 	.byte	0x00, 0xf5, 0x21, 0x00


	//----- nvinfo : EIATTR_SPARSE_MMA_MASK
	.align		4
.L_279:
        /*0028*/ 	.byte	0x03, 0x50
        /*002a*/ 	.short	0x0000


	//----- nvinfo : EIATTR_MAXREG_COUNT
	.align		4
        /*002c*/ 	.byte	0x03, 0x1b
        /*002e*/ 	.short	0x00ff


	//----- nvinfo : EIATTR_EXTERNS
	.align		4
        /*0030*/ 	.byte	0x04, 0x0f
        /*0032*/ 	.short	(.L_281 - .L_280)


	//   ....[0]....
	.align		4
.L_280:
        /*0034*/ 	.word	index@(vprintf)


	//----- nvinfo : EIATTR_MERCURY_ISA_VERSION
	.align		4
.L_281:
        /*0038*/ 	.byte	0x03, 0x5f
        /*003a*/ 	.short	0x0101


	//----- nvinfo : EIATTR_VRC_CTA_INIT_COUNT
	.align		4
        /*003c*/ 	.byte	0x02, 0x4a
	.zero		1
	.zero		1


	//----- nvinfo : EIATTR_SYSCALL_OFFSETS
	.align		4
        /*0040*/ 	.byte	0x04, 0x46
        /*0042*/ 	.short	(.L_283 - .L_282)


	//   ....[0]....
.L_282:
        /*0044*/ 	.word	0x00000180


	//   ....[1]....
        /*0048*/ 	.word	0x00000290


	//   ....[2]....
        /*004c*/ 	.word	0x00000450


	//   ....[3]....
        /*0050*/ 	.word	0x00000540


	//----- nvinfo : EIATTR_EXIT_INSTR_OFFSETS
	.align		4
.L_283:
        /*0054*/ 	.byte	0x04, 0x1c
        /*0056*/ 	.short	(.L_285 - .L_284)


	//   ....[0]....
.L_284:
        /*0058*/ 	.word	0x000002a0


	//   ....[1]....
        /*005c*/ 	.word	0x00000590


	//   ....[2]....
        /*0060*/ 	.word	0x00000620


	//----- nvinfo : EIATTR_CRS_STACK_SIZE
	.align		4
.L_285:
        /*0064*/ 	.byte	0x04, 0x1e
        /*0066*/ 	.short	(.L_287 - .L_286)
.L_286:
        /*0068*/ 	.word	0x00000000


	//----- nvinfo : EIATTR_CBANK_PARAM_SIZE
	.align		4
.L_287:
        /*006c*/ 	.byte	0x03, 0x19
        /*006e*/ 	.short	0x0010


	//----- nvinfo : EIATTR_PARAM_CBANK
	.align		4
        /*0070*/ 	.byte	0x04, 0x0a
        /*0072*/ 	.short	(.L_289 - .L_288)
	.align		4
.L_288:
        /*0074*/ 	.word	index@(.nv.constant0._Z17TransposeVector2DP8Vector2DS0_)
        /*0078*/ 	.short	0x0380
        /*007a*/ 	.short	0x0010


	//----- nvinfo : EIATTR_SW_WAR
	.align		4
.L_289:
        /*007c*/ 	.byte	0x04, 0x36
        /*007e*/ 	.short	(.L_291 - .L_290)
.L_290:
        /*0080*/ 	.word	0x00000008
.L_291:


//--------------------- .nv.info._Z14MatrixSubtractP8Vector2DS0_S0_ --------------------------
	.section	.nv.info._Z14MatrixSubtractP8Vector2DS0_S0_,"",@"SHT_CUDA_INFO"
	.sectionflags	@""
	.align	4


	//----- nvinfo : EIATTR_CUDA_API_VERSION
	.align		4
        /*0000*/ 	.byte	0x04, 0x37
        /*0002*/ 	.short	(.L_293 - .L_292)
.L_292:
        /*0004*/ 	.word	0x00000082


	//----- nvinfo : EIATTR_KPARAM_INFO
	.align		4
.L_293:
        /*0008*/ 	.byte	0x04, 0x17
        /*000a*/ 	.short	(.L_295 - .L_294)
.L_294:
        /*000c*/ 	.word	0x00000000
        /*0010*/ 	.short	0x0002
        /*0012*/ 	.short	0x0010
        /*0014*/ 	.byte	0x00, 0xf5, 0x21, 0x00


	//----- nvinfo : EIATTR_KPARAM_INFO
	.align		4
.L_295:
        /*0018*/ 	.byte	0x04, 0x17
        /*001a*/ 	.short	(.L_297 - .L_296)
.L_296:
        /*001c*/ 	.word	0x00000000
        /*0020*/ 	.short	0x0001
        /*0022*/ 	.short	0x0008
        /*0024*/ 	.byte	0x00, 0xf5, 0x21, 0x00


	//----- nvinfo : EIATTR_KPARAM_INFO
	.align		4
.L_297:
        /*0028*/ 	.byte	0x04, 0x17
        /*002a*/ 	.short	(.L_299 - .L_298)
.L_298:
        /*002c*/ 	.word	0x00000000
        /*0030*/ 	.short	0x0000
        /*0032*/ 	.short	0x0000
        /*0034*/ 	.byte	0x00, 0xf5, 0x21, 0x00


	//----- nvinfo : EIATTR_SPARSE_MMA_MASK
	.align		4
.L_299:
        /*0038*/ 	.byte	0x03, 0x50
        /*003a*/ 	.short	0x0000


	//----- nvinfo : EIATTR_MAXREG_COUNT
	.align		4
        /*003c*/ 	.byte	0x03, 0x1b
        /*003e*/ 	.short	0x00ff


	//----- nvinfo : EIATTR_EXTERNS
	.align		4
        /*0040*/ 	.byte	0x04, 0x0f
        /*0042*/ 	.short	(.L_301 - .L_300)


	//   ....[0]....
	.align		4
.L_300:
        /*0044*/ 	.word	index@(vprintf)


	//----- nvinfo : EIATTR_MERCURY_ISA_VERSION
	.align		4
.L_301:
        /*0048*/ 	.byte	0x03, 0x5f
        /*004a*/ 	.short	0x0101


	//----- nvinfo : EIATTR_VRC_CTA_INIT_COUNT
	.align		4
        /*004c*/ 	.byte	0x02, 0x4a
	.zero		1
	.zero		1


	//----- nvinfo : EIATTR_SYSCALL_OFFSETS
	.align		4
        /*0050*/ 	.byte	0x04, 0x46
        /*0052*/ 	.short	(.L_303 - .L_302)


	//   ....[0]....
.L_302:
        /*0054*/ 	.word	0x00000180


	//   ....[1]....
        /*0058*/ 	.word	0x00000340


	//   ....[2]....
        /*005c*/ 	.word	0x00000430


	//----- nvinfo : EIATTR_EXIT_INSTR_OFFSETS
	.align		4
.L_303:
        /*0060*/ 	.byte	0x04, 0x1c
        /*0062*/ 	.short	(.L_305 - .L_304)


	//   ....[0]....
.L_304:
        /*0064*/ 	.word	0x00000190


	//   ....[1]....
        /*0068*/ 	.word	0x00000480


	//   ....[2]....
        /*006c*/ 	.word	0x00000550


	//----- nvinfo : EIATTR_CRS_STACK_SIZE
	.align		4
.L_305:
        /*0070*/ 	.byte	0x04, 0x1e
        /*0072*/ 	.short	(.L_307 - .L_306)
.L_306:
        /*0074*/ 	.word	0x00000000


	//----- nvinfo : EIATTR_CBANK_PARAM_SIZE
	.align		4
.L_307:
        /*0078*/ 	.byte	0x03, 0x19
        /*007a*/ 	.short	0x0018


	//----- nvinfo : EIATTR_PARAM_CBANK
	.align		4
        /*007c*/ 	.byte	0x04, 0x0a
        /*007e*/ 	.short	(.L_309 - .L_308)
	.align		4
.L_308:
        /*0080*/ 	.word	index@(.nv.constant0._Z14MatrixSubtractP8Vector2DS0_S0_)
        /*0084*/ 	.short	0x0380
        /*0086*/ 	.short	0x0018


	//----- nvinfo : EIATTR_SW_WAR
	.align		4
.L_309:
        /*0088*/ 	.byte	0x04, 0x36
        /*008a*/ 	.short	(.L_311 - .L_310)
.L_310:
        /*008c*/ 	.word	0x00000008
.L_311:


//--------------------- .nv.info._Z9MatrixAddP8Vector2DS0_S0_ --------------------------
	.section	.nv.info._Z9MatrixAddP8Vector2DS0_S0_,"",@"SHT_CUDA_INFO"
	.sectionflags	@""
	.align	4


	//----- nvinfo : EIATTR_CUDA_API_VERSION
	.align		4
        /*0000*/ 	.byte	0x04, 0x37
        /*0002*/ 	.short	(.L_313 - .L_312)
.L_312:
        /*0004*/ 	.word	0x00000082


	//----- nvinfo : EIATTR_KPARAM_INFO
	.align		4
.L_313:
        /*0008*/ 	.byte	0x04, 0x17
        /*000a*/ 	.short	(.L_315 - .L_314)
.L_314:
        /*000c*/ 	.word	0x00000000
        /*0010*/ 	.short	0x0002
        /*0012*/ 	.short	0x0010
        /*0014*/ 	.byte	0x00, 0xf5, 0x21, 0x00


	//----- nvinfo : EIATTR_KPARAM_INFO
	.align		4
.L_315:
        /*0018*/ 	.byte	0x04, 0x17
        /*001a*/ 	.short	(.L_317 - .L_316)
.L_316:
        /*001c*/ 	.word	0x00000000
        /*0020*/ 	.short	0x0001
        /*0022*/ 	.short	0x0008
        /*0024*/ 	.byte	0x00, 0xf5, 0x21, 0x00


	//----- nvinfo : EIATTR_KPARAM_INFO
	.align		4
.L_317:
        /*0028*/ 	.byte	0x04, 0x17
        /*002a*/ 	.short	(.L_319 - .L_318)
.L_318:
        /*002c*/ 	.word	0x00000000
        /*0030*/ 	.short	0x0000
        /*0032*/ 	.short	0x0000
        /*0034*/ 	.byte	0x00, 0xf5, 0x21, 0x00


	//----- nvinfo : EIATTR_SPARSE_MMA_MASK
	.align		4
.L_319:
        /*0038*/ 	.byte	0x03, 0x50
        /*003a*/ 	.short	0x0000


	//----- nvinfo : EIATTR_MAXREG_COUNT
	.align		4
        /*003c*/ 	.byte	0x03, 0x1b
        /*003e*/ 	.short	0x00ff


	//----- nvinfo : EIATTR_EXTERNS
	.align		4
        /*0040*/ 	.byte	0x04, 0x0f
        /*0042*/ 	.short	(.L_321 - .L_320)


	//   ....[0]....
	.align		4
.L_320:
        /*0044*/ 	.word	index@(vprintf)


	//----- nvinfo : EIATTR_MERCURY_ISA_VERSION
	.align		4
.L_321:
        /*0048*/ 	.byte	0x03, 0x5f
        /*004a*/ 	.short	0x0101


	//----- nvinfo : EIATTR_VRC_CTA_INIT_COUNT
	.align		4
        /*004c*/ 	.byte	0x02, 0x4a
	.zero		1
	.zero		1


	//----- nvinfo : EIATTR_SYSCALL_OFFSETS
	.align		4
        /*0050*/ 	.byte	0x04, 0x46
        /*0052*/ 	.short	(.L_323 - .L_322)


	//   ....[0]....
.L_322:
        /*0054*/ 	.word	0x00000180


	//   ....[1]....
        /*0058*/ 	.word	0x00000340


	//   ....[2]....
        /*005c*/ 	.word	0x00000430


	//----- nvinfo : EIATTR_EXIT_INSTR_OFFSETS
	.align		4
.L_323:
        /*0060*/ 	.byte	0x04, 0x1c
        /*0062*/ 	.short	(.L_325 - .L_324)


	//   ....[0]....
.L_324:
        /*0064*/ 	.word	0x00000190


	//   ....[1]....
        /*0068*/ 	.word	0x00000480


	//   ....[2]....
        /*006c*/ 	.word	0x00000550


	//----- nvinfo : EIATTR_CRS_STACK_SIZE
	.align		4
.L_325:
        /*0070*/ 	.byte	0x04, 0x1e
        /*0072*/ 	.short	(.L_327 - .L_326)
.L_326:
        /*0074*/ 	.word	0x00000000


	//----- nvinfo : EIATTR_CBANK_PARAM_SIZE
	.align		4
.L_327:
        /*0078*/ 	.byte	0x03, 0x19
        /*007a*/ 	.short	0x0018


	//----- nvinfo : EIATTR_PARAM_CBANK
	.align		4
        /*007c*/ 	.byte	0x04, 0x0a
        /*007e*/ 	.short	(.L_329 - .L_328)
	.align		4
.L_328:
        /*0080*/ 	.word	index@(.nv.constant0._Z9MatrixAddP8Vector2DS0_S0_)
        /*0084*/ 	.short	0x0380
        /*0086*/ 	.short	0x0018


	//----- nvinfo : EIATTR_SW_WAR
	.align		4
.L_329:
        /*0088*/ 	.byte	0x04, 0x36
        /*008a*/ 	.short	(.L_331 - .L_330)
.L_330:
        /*008c*/ 	.word	0x00000008
.L_331:


//--------------------- .nv.callgraph             --------------------------
	.section	.nv.callgraph,"",@"SHT_CUDA_CALLGRAPH"
	.align	4
	.sectionentsize	8
	.align		4
        /*0000*/ 	.word	0x00000000
	.align		4
        /*0004*/ 	.word	0xffffffff
	.align		4
        /*0008*/ 	.word	index@(_Z7SigmoidP8Vector2DS0_)
	.align		4
        /*000c*/ 	.word	index@(vprintf)
	.align		4
        /*0010*/ 	.word	index@(_Z5Log2DP8Vector2DS0_)
	.align		4
        /*0014*/ 	.word	index@(vprintf)
	.align		4
        /*0018*/ 	.word	index@(_Z21MatrixPairwiseProductP8Vector2DS0_S0_)
	.align		4
        /*001c*/ 	.word	index@(vprintf)
	.align		4
        /*0020*/ 	.word	index@(_Z19ScalarMatrixProductP8Vector2DfS0_)
	.align		4
        /*0024*/ 	.word	index@(vprintf)
	.align		4
        /*0028*/ 	.word	index@(_Z19ScalarMinusVector2DP8Vector2DfS0_)
	.align		4
        /*002c*/ 	.word	index@(vprintf)
	.align		4
        /*0030*/ 	.word	index@(_Z13MatrixProductP8Vector2DS0_S0_)
	.align		4
        /*0034*/ 	.word	index@(vprintf)
	.align		4
        /*0038*/ 	.word	index@(_Z15DisplayVector2DP8Vector2D)
	.align		4
        /*003c*/ 	.word	index@(vprintf)
	.align		4
        /*0040*/ 	.word	index@(_Z17TransposeVector2DP8Vector2DS0_)
	.align		4
        /*0044*/ 	.word	index@(vprintf)
	.align		4
        /*0048*/ 	.word	index@(_Z14MatrixSubtractP8Vector2DS0_S0_)
	.align		4
        /*004c*/ 	.word	index@(vprintf)
	.align		4
        /*0050*/ 	.word	index@(_Z9MatrixAddP8Vector2DS0_S0_)
	.align		4
        /*0054*/ 	.word	index@(vprintf)
	.align		4
        /*0058*/ 	.word	0x00000000
	.align		4
        /*005c*/ 	.word	0xfffffffe
	.align		4
        /*0060*/ 	.word	0x00000000
	.align		4
        /*0064*/ 	.word	0xfffffffd
	.align		4
        /*0068*/ 	.word	0x00000000
	.align		4
        /*006c*/ 	.word	0xfffffffc


//--------------------- .nv.constant4             --------------------------
	.section	.nv.constant4,"a",@progbits
	.align	8
	.align		8
.nv.constant4:
        /*0000*/ 	.dword	array
	.align		8
        /*0008*/ 	.dword	error_sum
	.align		8
        /*0010*/ 	.dword	$str
	.align		8
        /*0018*/ 	.dword	$str$1
	.align		8
        /*0020*/ 	.dword	$str$2
	.align		8
        /*0028*/ 	.dword	$str$3
	.align		8
        /*0030*/ 	.dword	$str$4
	.align		8
        /*0038*/ 	.dword	$str$5
	.align		8
        /*0040*/ 	.dword	$str$6
	.align		8
        /*0048*/ 	.dword	$str$7
	.align		8
        /*0050*/ 	.dword	$str$8
	.align		8
        /*0058*/ 	.dword	$str$9
	.align		8
        /*0060*/ 	.dword	$str$10
	.align		8
        /*0068*/ 	.dword	$str$11
	.align		8
        /*0070*/ 	.dword	$str$12
	.align		8
        /*0078*/ 	.dword	$str$13
	.align		8
        /*0080*/ 	.dword	$str$14
	.align		8
        /*0088*/ 	.dword	$str$15
	.align		8
        /*0090*/ 	.dword	$str$16
	.align		8
        /*0098*/ 	.dword	$str$17
	.align		8
        /*00a0*/ 	.dword	$str$18
	.align		8
        /*00a8*/ 	.dword	$str$19
	.align		8
        /*00b0*/ 	.dword	$str$20
	.align		8
        /*00b8*/ 	.dword	$str$21
	.align		8
        /*00c0*/ 	.dword	$str$22
	.align		8
        /*00c8*/ 	.dword	$str$23
	.align		8
        /*00d0*/ 	.dword	vprintf


//--------------------- .text._Z10PointerSetP8Vector2DS0_ii --------------------------
	.section	.text._Z10PointerSetP8Vector2DS0_ii,"ax",@progbits
	.align	128
        .global         _Z10PointerSetP8Vector2DS0_ii
        .type           _Z10PointerSetP8Vector2DS0_ii,@function
        .size           _Z10PointerSetP8Vector2DS0_ii,(.L_x_99 - _Z10PointerSetP8Vector2DS0_ii)
        .other          _Z10PointerSetP8Vector2DS0_ii,@"STO_CUDA_ENTRY STV_DEFAULT"
_Z10PointerSetP8Vector2DS0_ii:
.text._Z10PointerSetP8Vector2DS0_ii:
[----:B------:R-:W-:Y:S08]  /*0000*/  LDC R1, c[0x0][0x37c] ;  /* 0x0000df00ff017b82 */ /* 0x000ff00000000800 */
[----:B------:R-:W0:Y:S01]  /*0010*/  LDC.64 R4, c[0x0][0x388] ;  /* 0x0000e200ff047b82 */ /* 0x000e220000000a00 */
[----:B------:R-:W0:Y:S07]  /*0020*/  LDCU.64 UR4, c[0x0][0x358] ;  /* 0x00006b00ff0477ac */ /* 0x000e2e0008000a00 */
[----:B------:R-:W1:Y:S01]  /*0030*/  LDC.64 R8, c[0x0][0x390] ;  /* 0x0000e400ff087b82 */ /* 0x000e620000000a00 */
[----:B0-----:R-:W2:Y:S07]  /*0040*/  LDG.E R11, desc[UR4][R4.64+0xc] ;  /* 0x00000c04040b7981 */ /* 0x001eae000c1e1900 */
[----:B------:R-:W2:Y:S01]  /*0050*/  LDC.64 R6, c[0x0][0x380] ;  /* 0x0000e000ff067b82 */ /* 0x000ea20000000a00 */
[----:B-1----:R-:W-:-:S05]  /*0060*/  MOV R10, R9 ;  /* 0x00000009000a7202 */ /* 0x002fca0000000f00 */
[----:B--2---:R-:W-:Y:S04]  /*0070*/  STG.E.64 desc[UR4][R6.64+0x8], R10 ;  /* 0x0000080a06007986 */ /* 0x004fe8000c101b04 */
[----:B------:R-:W2:Y:S04]  /*0080*/  LDG.E R9, desc[UR4][R4.64+0xc] ;  /* 0x00000c0404097981 */ /* 0x000ea8000c1e1900 */
[----:B------:R-:W3:Y:S01]  /*0090*/  LDG.E.64 R2, desc[UR4][R4.64] ;  /* 0x0000000404027981 */ /* 0x000ee2000c1e1b00 */
[----:B--2---:R-:W-:-:S04]  /*00a0*/  IMAD R9, R9, R8, RZ ;  /* 0x0000000809097224 */ /* 0x004fc800078e02ff */
[----:B---3--:R-:W-:-:S05]  /*00b0*/  IMAD.WIDE R2, R9, 0x4, R2 ;  /* 0x0000000409027825 */ /* 0x008fca00078e0202 */
[----:B------:R-:W-:Y:S01]  /*00c0*/  STG.E.64 desc[UR4][R6.64], R2 ;  /* 0x0000000206007986 */ /* 0x000fe2000c101b04 */
[----:B------:R-:W-:Y:S05]  /*00d0*/  EXIT ;  /* 0x000000000000794d */ /* 0x000fea0003800000 */
.L_x_0:
[----:B------:R-:W-:-:S00]  /*00e0*/  BRA `(.L_x_0) ;  /* 0xfffffffc00fc7947 */ /* 0x000fc0000383ffff */
[----:B------:R-:W-:-:S00]  /*00f0*/  NOP ;  /* 0x0000000000007918 */ /* 0x000fc00000000000 */
        /* <DEDUP_REMOVED lines=8> */
.L_x_99:


//--------------------- .text._Z7SigmoidP8Vector2DS0_ --------------------------
	.section	.text._Z7SigmoidP8Vector2DS0_,"ax",@progbits
	.align	128
        .global         _Z7SigmoidP8Vector2DS0_
        .type           _Z7SigmoidP8Vector2DS0_,@function
        .size           _Z7SigmoidP8Vector2DS0_,(.L_x_98 - _Z7SigmoidP8Vector2DS0_)
        .other          _Z7SigmoidP8Vector2DS0_,@"STO_CUDA_ENTRY STV_DEFAULT"
_Z7SigmoidP8Vector2DS0_:
.text._Z7SigmoidP8Vector2DS0_:
[----:B------:R-:W0:Y:S08]  /*0000*/  LDC R1, c[0x0][0x37c] ;  /* 0x0000df00ff017b82 */ /* 0x000e300000000800 */
[----:B------:R-:W1:Y:S01]  /*0010*/  LDC.64 R22, c[0x0][0x388] ;  /* 0x0000e200ff167b82 */ /* 0x000e620000000a00 */
[----:B------:R-:W1:Y:S01]  /*0020*/  LDCU.64 UR36, c[0x0][0x358] ;  /* 0x00006b00ff2477ac */ /* 0x000e620008000a00 */
[----:B0-----:R-:W-:Y:S01]  /*0030*/  VIADD R1, R1, 0xfffffff0 ;  /* 0xfffffff001017836 */ /* 0x001fe20000000000 */
[----:B-1----:R-:W2:Y:S01]  /*0040*/  LDG.E R0, desc[UR36][R22.64+0xc] ;  /* 0x00000c2416007981 */ /* 0x002ea2000c1e1900 */
[----:B------:R-:W0:Y:S04]  /*0050*/  LDCU UR5, c[0x0][0x2fc] ;  /* 0x00005f80ff0577ac */ /* 0x000e280008000800 */
[----:B------:R-:W1:Y:S01]  /*0060*/  S2UR UR6, SR_CTAID.X ;  /* 0x00000000000679c3 */ /* 0x000e620000002500 */
[----:B------:R-:W-:Y:S01]  /*0070*/  BSSY.RECONVERGENT B6, `(.L_x_1) ;  /* 0x000002e000067945 */ /* 0x000fe20003800200 */
[----:B------:R-:W1:Y:S01]  /*0080*/  S2R R3, SR_TID.X ;  /* 0x0000000000037919 */ /* 0x000e620000002100 */
[----:B------:R-:W3:Y:S01]  /*0090*/  LDCU UR4, c[0x0][0x2f8] ;  /* 0x00005f00ff0477ac */ /* 0x000ee20008000800 */
[----:B------:R-:W4:Y:S04]  /*00a0*/  S2R R2, SR_TID.Y ;  /* 0x0000000000027919 */ /* 0x000f280000002200 */
[----:B------:R-:W1:Y:S08]  /*00b0*/  LDC R18, c[0x0][0x360] ;  /* 0x0000d800ff127b82 */ /* 0x000e700000000800 */
[----:B------:R-:W4:Y:S01]  /*00c0*/  S2UR UR7, SR_CTAID.Y ;  /* 0x00000000000779c3 */ /* 0x000f220000002600 */
[----:B---3--:R-:W-:-:S07]  /*00d0*/  IADD3 R25, P1, PT, R1, UR4, RZ ;  /* 0x0000000401197c10 */ /* 0x008fce000ff3e0ff */
[----:B------:R-:W4:Y:S01]  /*00e0*/  LDC R19, c[0x0][0x364] ;  /* 0x0000d900ff137b82 */ /* 0x000f220000000800 */
[----:B0-----:R-:W-:Y:S01]  /*00f0*/  IADD3.X R24, PT, PT, RZ, UR5, RZ, P1, !PT ;  /* 0x00000005ff187c10 */ /* 0x001fe20008ffe4ff */
[----:B-1----:R-:W-:Y:S02]  /*0100*/  IMAD R26, R18, UR6, R3 ;  /* 0x00000006121a7c24 */ /* 0x002fe4000f8e0203 */
[----:B----4-:R-:W-:-:S04]  /*0110*/  IMAD R3, R19, UR7, R2 ;  /* 0x0000000713037c24 */ /* 0x010fc8000f8e0202 */
[----:B--2---:R-:W-:-:S05]  /*0120*/  IMAD R26, R3, R0, R26 ;  /* 0x00000000031a7224 */ /* 0x004fca00078e021a */
[----:B------:R-:W-:-:S13]  /*0130*/  ISETP.NE.AND P0, PT, R26, RZ, PT ;  /* 0x000000ff1a00720c */ /* 0x000fda0003f05270 */
[----:B------:R-:W-:Y:S05]  /*0140*/  @P0 BRA `(.L_x_2) ;  /* 0x0000000000800947 */ /* 0x000fea0003800000 */
[----:B------:R-:W2:Y:S01]  /*0150*/  LDG.E R2, desc[UR36][R22.64+0x8] ;  /* 0x0000082416027981 */ /* 0x000ea2000c1e1900 */
[----:B------:R-:W0:Y:S01]  /*0160*/  LDCU UR4, c[0x0][0x374] ;  /* 0x00006e80ff0477ac */ /* 0x000e220008000800 */
[----:B------:R-:W1:Y:S01]  /*0170*/  LDCU UR5, c[0x0][0x370] ;  /* 0x00006e00ff0577ac */ /* 0x000e620008000800 */
[----:B0-----:R-:W-:Y:S02]  /*0180*/  IMAD R19, R19, UR4, RZ ;  /* 0x0000000413137c24 */ /* 0x001fe4000f8e02ff */
[----:B-1----:R-:W-:-:S05]  /*0190*/  IMAD R3, R18, UR5, RZ ;  /* 0x0000000512037c24 */ /* 0x002fca000f8e02ff */
[----:B------:R-:W-:Y:S02]  /*01a0*/  ISETP.GE.U32.AND P0, PT, R3, R0, PT ;  /* 0x000000000300720c */ /* 0x000fe40003f06070 */
[----:B--2---:R-:W-:-:S13]  /*01b0*/  ISETP.GE.U32.AND P1, PT, R19, R2, PT ;  /* 0x000000021300720c */ /* 0x004fda0003f26070 */
[----:B------:R-:W-:Y:S05]  /*01c0*/  @P0 BRA P1, `(.L_x_2) ;  /* 0x0000000000600947 */ /* 0x000fea0000800000 */
[----:B------:R-:W-:Y:S01]  /*01d0*/  MOV R2, 0xd0 ;  /* 0x000000d000027802 */ /* 0x000fe20000000f00 */
[----:B------:R-:W0:Y:S01]  /*01e0*/  LDCU.64 UR4, c[0x4][0xc8] ;  /* 0x01001900ff0477ac */ /* 0x000e220008000a00 */
[----:B------:R-:W-:Y:S02]  /*01f0*/  CS2R R6, SRZ ;  /* 0x0000000000067805 */ /* 0x000fe4000001ff00 */
[----:B------:R1:W2:Y:S01]  /*0200*/  LDC.64 R8, c[0x4][R2] ;  /* 0x0100000002087b82 */ /* 0x0002a20000000a00 */
[----:B0-----:R-:W-:Y:S01]  /*0210*/  IMAD.U32 R4, RZ, RZ, UR4 ;  /* 0x00000004ff047e24 */ /* 0x001fe2000f8e00ff */
[----:B-1----:R-:W-:-:S07]  /*0220*/  MOV R5, UR5 ;  /* 0x0000000500057c02 */ /* 0x002fce0008000f00 */
[----:B------:R-:W-:-:S07]  /*0230*/  LEPC R20, `(.L_x_3) ;  /* 0x000000001014794e */ /* 0x000fce0000000000 */
[----:B--2---:R-:W-:Y:S05]  /*0240*/  CALL.ABS.NOINC R8 ;  /* 0x0000000008007343 */ /* 0x004fea0003c00000 */
.L_x_3:
[----:B------:R-:W0:Y:S02]  /*0250*/  LDC.64 R8, c[0x0][0x388] ;  /* 0x0000e200ff087b82 */ /* 0x000e240000000a00 */
[----:B0-----:R-:W2:Y:S01]  /*0260*/  LDG.E.64 R8, desc[UR36][R8.64+0x8] ;  /* 0x0000082408087981 */ /* 0x001ea2000c1e1b00 */
[----:B------:R-:W0:Y:S05]  /*0270*/  LDCU UR4, c[0x0][0x370] ;  /* 0x00006e00ff0477ac */ /* 0x000e2a0008000800 */
[----:B------:R-:W1:Y:S01]  /*0280*/  LDC.64 R2, c[0x4][R2] ;  /* 0x0100000002027b82 */ /* 0x000e620000000a00 */
[----:B------:R-:W-:Y:S01]  /*0290*/  IMAD.MOV.U32 R6, RZ, RZ, R25 ;  /* 0x000000ffff067224 */ /* 0x000fe200078e0019 */
[----:B------:R-:W-:Y:S01]  /*02a0*/  MOV R7, R24 ;  /* 0x0000001800077202 */ /* 0x000fe20000000f00 */
[----:B0-----:R-:W-:Y:S01]  /*02b0*/  IMAD R18, R18, UR4, RZ ;  /* 0x0000000412127c24 */ /* 0x001fe2000f8e02ff */
[----:B------:R-:W0:Y:S02]  /*02c0*/  LDCU.64 UR4, c[0x4][0x20] ;  /* 0x01000400ff0477ac */ /* 0x000e240008000a00 */
[----:B0-----:R-:W-:Y:S01]  /*02d0*/  IMAD.U32 R4, RZ, RZ, UR4 ;  /* 0x00000004ff047e24 */ /* 0x001fe2000f8e00ff */
[----:B------:R-:W-:Y:S01]  /*02e0*/  MOV R5, UR5 ;  /* 0x0000000500057c02 */ /* 0x000fe20008000f00 */
[----:B--2---:R-:W-:Y:S01]  /*02f0*/  IMAD.MOV.U32 R16, RZ, RZ, R9 ;  /* 0x000000ffff107224 */ /* 0x004fe200078e0009 */
[----:B------:R-:W-:-:S05]  /*0300*/  MOV R17, R8 ;  /* 0x0000000800117202 */ /* 0x000fca0000000f00 */
[----:B-1----:R0:W-:Y:S02]  /*0310*/  STL.128 [R1], R16 ;  /* 0x0000001001007387 */ /* 0x0021e40000100c00 */
[----:B------:R-:W-:-:S07]  /*0320*/  LEPC R20, `(.L_x_4) ;  /* 0x000000001014794e */ /* 0x000fce0000000000 */
[----:B0-----:R-:W-:Y:S05]  /*0330*/  CALL.ABS.NOINC R2 ;  /* 0x0000000002007343 */ /* 0x001fea0003c00000 */
.L_x_4:
[----:B------:R0:W5:Y:S02]  /*0340*/  LDG.E R0, desc[UR36][R22.64+0xc] ;  /* 0x00000c2416007981 */ /* 0x000164000c1e1900 */
.L_x_2:
[----:B------:R-:W-:Y:S05]  /*0350*/  BSYNC.RECONVERGENT B6 ;  /* 0x0000000000067941 */ /* 0x000fea0003800200 */
.L_x_1:
[----:B------:R-:W2:Y:S02]  /*0360*/  LDG.E R3, desc[UR36][R22.64+0x8] ;  /* 0x0000082416037981 */ /* 0x000ea4000c1e1900 */
[----:B--2--5:R-:W-:-:S05]  /*0370*/  IMAD R3, R3, R0, RZ ;  /* 0x0000000003037224 */ /* 0x024fca00078e02ff */
[----:B------:R-:W-:-:S13]  /*0380*/  ISETP.GE.AND P0, PT, R26, R3, PT ;  /* 0x000000031a00720c */ /* 0x000fda0003f06270 */
[----:B------:R-:W-:Y:S05]  /*0390*/  @P0 EXIT ;  /* 0x000000000000094d */ /* 0x000fea0003800000 */
[----:B0-----:R-:W2:Y:S02]  /*03a0*/  LDG.E.64 R22, desc[UR36][R22.64] ;  /* 0x0000002416167981 */ /* 0x001ea4000c1e1b00 */
[----:B--2---:R-:W-:-:S06]  /*03b0*/  IMAD.WIDE R2, R26, 0x4, R22 ;  /* 0x000000041a027825 */ /* 0x004fcc00078e0216 */
[----:B------:R-:W2:Y:S01]  /*03c0*/  LD.E R2, desc[UR36][R2.64] ;  /* 0x0000002402027980 */ /* 0x000ea2000c101900 */
[----:B------:R-:W-:Y:S02]  /*03d0*/  HFMA2 R7, -RZ, RZ, 3.7421875, 0 ;  /* 0x437c0000ff077431 */ /* 0x000fe400000001ff */
[----:B------:R-:W-:Y:S01]  /*03e0*/  IMAD.MOV.U32 R5, RZ, RZ, 0x3bbb989d ;  /* 0x3bbb989dff057424 */ /* 0x000fe200078e00ff */
[----:B------:R-:W-:Y:S03]  /*03f0*/  BSSY.RECONVERGENT B0, `(.L_x_5) ;  /* 0x0000018000007945 */ /* 0x000fe60003800200 */
[----:B--2---:R-:W-:-:S04]  /*0400*/  FFMA.SAT R0, R2, -R5, 0.5 ;  /* 0x3f00000002007423 */ /* 0x004fc80000002805 */
[----:B------:R-:W-:-:S04]  /*0410*/  FFMA.RM R0, R0, R7, 12582913 ;  /* 0x4b40000100007423 */ /* 0x000fc80000004007 */
[C---:B------:R-:W-:Y:S01]  /*0420*/  FADD R5, R0.reuse, -12583039 ;  /* 0xcb40007f00057421 */ /* 0x040fe20000000000 */
[----:B------:R-:W-:-:S03]  /*0430*/  IMAD.SHL.U32 R0, R0, 0x800000, RZ ;  /* 0x0080000000007824 */ /* 0x000fc600078e00ff */
[----:B------:R-:W-:-:S04]  /*0440*/  FFMA R5, R2, -1.4426950216293334961, -R5 ;  /* 0xbfb8aa3b02057823 */ /* 0x000fc80000000805 */
[----:B------:R-:W-:-:S04]  /*0450*/  FFMA R10, R2, -1.925963033500011079e-08, R5 ;  /* 0xb2a57060020a7823 */ /* 0x000fc80000000005 */
[----:B------:R-:W0:Y:S02]  /*0460*/  MUFU.EX2 R5, R10 ;  /* 0x0000000a00057308 */ /* 0x000e240000000800 */
[----:B0-----:R-:W-:-:S06]  /*0470*/  FMUL R0, R0, R5 ;  /* 0x0000000500007220 */ /* 0x001fcc0000400000 */
[----:B------:R-:W0:Y:S02]  /*0480*/  F2F.F64.F32 R2, R0 ;  /* 0x0000000000027310 */ /* 0x000e240000201800 */
[----:B0-----:R-:W-:-:S06]  /*0490*/  DADD R2, R2, 1 ;  /* 0x3ff0000002027429 */ /* 0x001fcc0000000000 */
[----:B------:R-:W0:Y:S04]  /*04a0*/  MUFU.RCP64H R5, R3 ;  /* 0x0000000300057308 */ /* 0x000e280000001800 */
[----:B------:R-:W-:-:S04]  /*04b0*/  IADD3 R4, PT, PT, R3, 0x300402, RZ ;  /* 0x0030040203047810 */ /* 0x000fc80007ffe0ff */
[----:B------:R-:W-:Y:S02]  /*04c0*/  FSETP.GEU.AND P0, PT, |R4|, 5.8789094863358348022e-39, PT ;  /* 0x004004020400780b */ /* 0x000fe40003f0e200 */
[----:B0-----:R-:W-:-:S08]  /*04d0*/  DFMA R6, -R2, R4, 1 ;  /* 0x3ff000000206742b */ /* 0x001fd00000000104 */
[----:B------:R-:W-:-:S08]  /*04e0*/  DFMA R6, R6, R6, R6 ;  /* 0x000000060606722b */ /* 0x000fd00000000006 */
[----:B------:R-:W-:-:S08]  /*04f0*/  DFMA R6, R4, R6, R4 ;  /* 0x000000060406722b */ /* 0x000fd00000000004 */
[----:B------:R-:W-:-:S08]  /*0500*/  DFMA R8, -R2, R6, 1 ;  /* 0x3ff000000208742b */ /* 0x000fd00000000106 */
[----:B------:R-:W-:Y:S01]  /*0510*/  DFMA R6, R6, R8, R6 ;  /* 0x000000080606722b */ /* 0x000fe20000000006 */
[----:B------:R-:W-:Y:S10]  /*0520*/  @P0 BRA `(.L_x_6) ;  /* 0x0000000000100947 */ /* 0x000ff40003800000 */
[----:B------:R-:W-:-:S05]  /*0530*/  LOP3.LUT R0, R3, 0x7fffffff, RZ, 0xc0, !PT ;  /* 0x7fffffff03007812 */ /* 0x000fca00078ec0ff */
[----:B------:R-:W-:Y:S01]  /*0540*/  VIADD R6, R0, 0xfff00000 ;  /* 0xfff0000000067836 */ /* 0x000fe20000000000 */
[----:B------:R-:W-:-:S07]  /*0550*/  MOV R0, 0x570 ;  /* 0x0000057000007802 */ /* 0x000fce0000000f00 */
[----:B------:R-:W-:Y:S05]  /*0560*/  CALL.REL.NOINC `($__internal_0_$__cuda_sm20_dblrcp_rn_slowpath_v3) ;  /* 0x00000000001c7944 */ /* 0x000fea0003c00000 */
.L_x_6:
[----:B------:R-:W-:Y:S05]  /*0570*/  BSYNC.RECONVERGENT B0 ;  /* 0x0000000000007941 */ /* 0x000fea0003800200 */
.L_x_5:
[----:B------:R-:W0:Y:S02]  /*0580*/  LDC.64 R2, c[0x0][0x380] ;  /* 0x0000e000ff027b82 */ /* 0x000e240000000a00 */
[----:B0-----:R-:W2:Y:S01]  /*0590*/  LDG.E.64 R2, desc[UR36][R2.64] ;  /* 0x0000002402027981 */ /* 0x001ea2000c1e1b00 */
[----:B------:R-:W0:Y:S01]  /*05a0*/  F2F.F32.F64 R7, R6 ;  /* 0x0000000600077310 */ /* 0x000e220000301000 */
[----:B--2---:R-:W-:-:S05]  /*05b0*/  IMAD.WIDE R26, R26, 0x4, R2 ;  /* 0x000000041a1a7825 */ /* 0x004fca00078e0202 */
[----:B0-----:R-:W-:Y:S01]  /*05c0*/  ST.E desc[UR36][R26.64], R7 ;  /* 0x000000071a007985 */ /* 0x001fe2000c101924 */
[----:B------:R-:W-:Y:S05]  /*05d0*/  EXIT ;  /* 0x000000000000794d */ /* 0x000fea0003800000 */
        .weak           $__internal_0_$__cuda_sm20_dblrcp_rn_slowpath_v3
        .type           $__internal_0_$__cuda_sm20_dblrcp_rn_slowpath_v3,@function
        .size           $__internal_0_$__cuda_sm20_dblrcp_rn_slowpath_v3,(.L_x_98 - $__internal_0_$__cuda_sm20_dblrcp_rn_slowpath_v3)
$__internal_0_$__cuda_sm20_dblrcp_rn_slowpath_v3:
[----:B------:R-:W-:Y:S01]  /*05e0*/  DSETP.GTU.AND P0, PT, |R2|, +INF , PT ;  /* 0x7ff000000200742a */ /* 0x000fe20003f0c200 */
[----:B------:R-:W-:-:S13]  /*05f0*/  BSSY.RECONVERGENT B1, `(.L_x_7) ;  /* 0x0000023000017945 */ /* 0x000fda0003800200 */
[----:B------:R-:W-:Y:S05]  /*0600*/  @P0 BRA `(.L_x_8) ;  /* 0x00000000007c0947 */ /* 0x000fea0003800000 */
[----:B------:R-:W-:-:S04]  /*0610*/  LOP3.LUT R7, R3, 0x7fffffff, RZ, 0xc0, !PT ;  /* 0x7fffffff03077812 */ /* 0x000fc800078ec0ff */
[----:B------:R-:W-:-:S04]  /*0620*/  IADD3 R4, PT, PT, R7, -0x1, RZ ;  /* 0xffffffff07047810 */ /* 0x000fc80007ffe0ff */
[----:B------:R-:W-:-:S13]  /*0630*/  ISETP.GE.U32.AND P0, PT, R4, 0x7fefffff, PT ;  /* 0x7fefffff0400780c */ /* 0x000fda0003f06070 */
[----:B------:R-:W-:Y:S01]  /*0640*/  @P0 LOP3.LUT R5, R3, 0x7ff00000, RZ, 0x3c, !PT ;  /* 0x7ff0000003050812 */ /* 0x000fe200078e3cff */
[----:B------:R-:W-:Y:S01]  /*0650*/  @P0 IMAD.MOV.U32 R4, RZ, RZ, RZ ;  /* 0x000000ffff040224 */ /* 0x000fe200078e00ff */
[----:B------:R-:W-:Y:S06]  /*0660*/  @P0 BRA `(.L_x_9) ;  /* 0x00000000006c0947 */ /* 0x000fec0003800000 */
[----:B------:R-:W-:-:S13]  /*0670*/  ISETP.GE.U32.AND P0, PT, R7, 0x1000001, PT ;  /* 0x010000010700780c */ /* 0x000fda0003f06070 */
[----:B------:R-:W-:Y:S05]  /*0680*/  @!P0 BRA `(.L_x_10) ;  /* 0x0000000000348947 */ /* 0x000fea0003800000 */
[----:B------:R-:W-:Y:S01]  /*0690*/  IADD3 R5, PT, PT, R3, -0x3fe00000, RZ ;  /* 0xc020000003057810 */ /* 0x000fe20007ffe0ff */
[----:B------:R-:W-:-:S03]  /*06a0*/  IMAD.MOV.U32 R4, RZ, RZ, R2 ;  /* 0x000000ffff047224 */ /* 0x000fc600078e0002 */
[----:B------:R-:W0:Y:S03]  /*06b0*/  MUFU.RCP64H R7, R5 ;  /* 0x0000000500077308 */ /* 0x000e260000001800 */
[----:B0-----:R-:W-:-:S08]  /*06c0*/  DFMA R8, -R4, R6, 1 ;  /* 0x3ff000000408742b */ /* 0x001fd00000000106 */
[----:B------:R-:W-:-:S08]  /*06d0*/  DFMA R8, R8, R8, R8 ;  /* 0x000000080808722b */ /* 0x000fd00000000008 */
[----:B------:R-:W-:-:S08]  /*06e0*/  DFMA R8, R6, R8, R6 ;  /* 0x000000080608722b */ /* 0x000fd00000000006 */
[----:B------:R-:W-:-:S08]  /*06f0*/  DFMA R6, -R4, R8, 1 ;  /* 0x3ff000000406742b */ /* 0x000fd00000000108 */
[----:B------:R-:W-:-:S08]  /*0700*/  DFMA R6, R8, R6, R8 ;  /* 0x000000060806722b */ /* 0x000fd00000000008 */
[----:B------:R-:W-:-:S08]  /*0710*/  DMUL R6, R6, 2.2250738585072013831e-308 ;  /* 0x0010000006067828 */ /* 0x000fd00000000000 */
[----:B------:R-:W-:-:S08]  /*0720*/  DFMA R2, -R2, R6, 1 ;  /* 0x3ff000000202742b */ /* 0x000fd00000000106 */
[----:B------:R-:W-:-:S08]  /*0730*/  DFMA R2, R2, R2, R2 ;  /* 0x000000020202722b */ /* 0x000fd00000000002 */
[----:B------:R-:W-:Y:S01]  /*0740*/  DFMA R4, R6, R2, R6 ;  /* 0x000000020604722b */ /* 0x000fe20000000006 */
[----:B------:R-:W-:Y:S10]  /*0750*/  BRA `(.L_x_9) ;  /* 0x0000000000307947 */ /* 0x000ff40003800000 */
.L_x_10:
[----:B------:R-:W-:Y:S01]  /*0760*/  DMUL R2, R2, 8.11296384146066816958e+31 ;  /* 0x4690000002027828 */ /* 0x000fe20000000000 */
[----:B------:R-:W-:-:S05]  /*0770*/  MOV R4, R6 ;  /* 0x0000000600047202 */ /* 0x000fca0000000f00 */
[----:B------:R-:W0:Y:S02]  /*0780*/  MUFU.RCP64H R5, R3 ;  /* 0x0000000300057308 */ /* 0x000e240000001800 */
[----:B0-----:R-:W-:-:S08]  /*0790*/  DFMA R6, -R2, R4, 1 ;  /* 0x3ff000000206742b */ /* 0x001fd00000000104 */
[----:B------:R-:W-:-:S08]  /*07a0*/  DFMA R6, R6, R6, R6 ;  /* 0x000000060606722b */ /* 0x000fd00000000006 */
[----:B------:R-:W-:-:S08]  /*07b0*/  DFMA R6, R4, R6, R4 ;  /* 0x000000060406722b */ /* 0x000fd00000000004 */
[----:B------:R-:W-:-:S08]  /*07c0*/  DFMA R4, -R2, R6, 1 ;  /* 0x3ff000000204742b */ /* 0x000fd00000000106 */
[----:B------:R-:W-:-:S08]  /*07d0*/  DFMA R4, R6, R4, R6 ;  /* 0x000000040604722b */ /* 0x000fd00000000006 */
[----:B------:R-:W-:Y:S01]  /*07e0*/  DMUL R4, R4, 8.11296384146066816958e+31 ;  /* 0x4690000004047828 */ /* 0x000fe20000000000 */
[----:B------:R-:W-:Y:S10]  /*07f0*/  BRA `(.L_x_9) ;  /* 0x0000000000087947 */ /* 0x000ff40003800000 */
.L_x_8:
[----:B------:R-:W-:Y:S01]  /*0800*/  LOP3.LUT R5, R3, 0x80000, RZ, 0xfc, !PT ;  /* 0x0008000003057812 */ /* 0x000fe200078efcff */
[----:B------:R-:W-:-:S07]  /*0810*/  IMAD.MOV.U32 R4, RZ, RZ, R2 ;  /* 0x000000ffff047224 */ /* 0x000fce00078e0002 */
.L_x_9:
[----:B------:R-:W-:Y:S05]  /*0820*/  BSYNC.RECONVERGENT B1 ;  /* 0x0000000000017941 */ /* 0x000fea0003800200 */
.L_x_7:
[----:B------:R-:W-:Y:S01]  /*0830*/  MOV R2, R0 ;  /* 0x0000000000027202 */ /* 0x000fe20000000f00 */
[----:B------:R-:W-:Y:S01]  /*0840*/  IMAD.MOV.U32 R3, RZ, RZ, 0x0 ;  /* 0x00000000ff037424 */ /* 0x000fe200078e00ff */
[----:B------:R-:W-:Y:S01]  /*0850*/  MOV R6, R4 ;  /* 0x0000000400067202 */ /* 0x000fe20000000f00 */
[----:B------:R-:W-:Y:S02]  /*0860*/  IMAD.MOV.U32 R7, RZ, RZ, R5 ;  /* 0x000000ffff077224 */ /* 0x000fe400078e0005 */
[----:B------:R-:W-:Y:S05]  /*0870*/  RET.REL.NODEC R2 `(_Z7SigmoidP8Vector2DS0_) ;  /* 0xfffffff402e07950 */ /* 0x000fea0003c3ffff */
.L_x_11:
        /* <DEDUP_REMOVED lines=16> */
.L_x_98:


//--------------------- .text._Z5Log2DP8Vector2DS0_ --------------------------
	.section	.text._Z5Log2DP8Vector2DS0_,"ax",@progbits
	.align	128
        .global         _Z5Log2DP8Vector2DS0_
        .type           _Z5Log2DP8Vector2DS0_,@function
        .size           _Z5Log2DP8Vector2DS0_,(.L_x_101 - _Z5Log2DP8Vector2DS0_)
        .other          _Z5Log2DP8Vector2DS0_,@"STO_CUDA_ENTRY STV_DEFAULT"
_Z5Log2DP8Vector2DS0_:
.text._Z5Log2DP8Vector2DS0_:
[----:B------:R-:W0:Y:S08]  /*0000*/  LDC R1, c[0x0][0x37c] ;  /* 0x0000df00ff017b82 */ /* 0x000e300000000800 */
[----:B------:R-:W1:Y:S01]  /*0010*/  LDC.64 R22, c[0x0][0x388] ;  /* 0x0000e200ff167b82 */ /* 0x000e620000000a00 */
[----:B------:R-:W1:Y:S01]  /*0020*/  LDCU.64 UR36, c[0x0][0x358] ;  /* 0x00006b00ff2477ac */ /* 0x000e620008000a00 */
[----:B0-----:R-:W-:Y:S01]  /*0030*/  IADD3 R1, PT, PT, R1, -0x10, RZ ;  /* 0xfffffff001017810 */ /* 0x001fe20007ffe0ff */
        /* <DEDUP_REMOVED lines=29> */
[----:B0-----:R-:W-:Y:S01]  /*0210*/  MOV R4, UR4 ;  /* 0x0000000400047c02 */ /* 0x001fe20008000f00 */
[----:B-1----:R-:W-:-:S07]  /*0220*/  IMAD.U32 R5, RZ, RZ, UR5 ;  /* 0x00000005ff057e24 */ /* 0x002fce000f8e00ff */
[----:B------:R-:W-:-:S07]  /*0230*/  LEPC R20, `(.L_x_14) ;  /* 0x000000001014794e */ /* 0x000fce0000000000 */
[----:B--2---:R-:W-:Y:S05]  /*0240*/  CALL.ABS.NOINC R8 ;  /* 0x0000000008007343 */ /* 0x004fea0003c00000 */
.L_x_14:
[----:B------:R-:W0:Y:S02]  /*0250*/  LDC.64 R8, c[0x0][0x388] ;  /* 0x0000e200ff087b82 */ /* 0x000e240000000a00 */
[----:B0-----:R-:W2:Y:S01]  /*0260*/  LDG.E.64 R8, desc[UR36][R8.64+0x8] ;  /* 0x0000082408087981 */ /* 0x001ea2000c1e1b00 */
[----:B------:R-:W0:Y:S05]  /*0270*/  LDCU UR4, c[0x0][0x370] ;  /* 0x00006e00ff0477ac */ /* 0x000e2a0008000800 */
[----:B------:R-:W1:Y:S01]  /*0280*/  LDC.64 R2, c[0x4][R2] ;  /* 0x0100000002027b82 */ /* 0x000e620000000a00 */
[----:B------:R-:W-:Y:S02]  /*0290*/  MOV R6, R25 ;  /* 0x0000001900067202 */ /* 0x000fe40000000f00 */
[----:B------:R-:W-:Y:S01]  /*02a0*/  MOV R7, R24 ;  /* 0x0000001800077202 */ /* 0x000fe20000000f00 */
[----:B0-----:R-:W-:Y:S01]  /*02b0*/  IMAD R18, R18, UR4, RZ ;  /* 0x0000000412127c24 */ /* 0x001fe2000f8e02ff */
[----:B------:R-:W0:Y:S02]  /*02c0*/  LDCU.64 UR4, c[0x4][0x20] ;  /* 0x01000400ff0477ac */ /* 0x000e240008000a00 */
[----:B0-----:R-:W-:Y:S01]  /*02d0*/  IMAD.U32 R4, RZ, RZ, UR4 ;  /* 0x00000004ff047e24 */ /* 0x001fe2000f8e00ff */
[----:B------:R-:W-:-:S02]  /*02e0*/  MOV R5, UR5 ;  /* 0x0000000500057c02 */ /* 0x000fc40008000f00 */
[----:B--2---:R-:W-:Y:S02]  /*02f0*/  MOV R16, R9 ;  /* 0x0000000900107202 */ /* 0x004fe40000000f00 */
[----:B------:R-:W-:-:S05]  /*0300*/  MOV R17, R8 ;  /* 0x0000000800117202 */ /* 0x000fca0000000f00 */
[----:B-1----:R0:W-:Y:S02]  /*0310*/  STL.128 [R1], R16 ;  /* 0x0000001001007387 */ /* 0x0021e40000100c00 */
[----:B------:R-:W-:-:S07]  /*0320*/  LEPC R20, `(.L_x_15) ;  /* 0x000000001014794e */ /* 0x000fce0000000000 */
[----:B0-----:R-:W-:Y:S05]  /*0330*/  CALL.ABS.NOINC R2 ;  /* 0x0000000002007343 */ /* 0x001fea0003c00000 */
.L_x_15:
[----:B------:R0:W5:Y:S02]  /*0340*/  LDG.E R0, desc[UR36][R22.64+0xc] ;  /* 0x00000c2416007981 */ /* 0x000164000c1e1900 */
.L_x_13:
[----:B------:R-:W-:Y:S05]  /*0350*/  BSYNC.RECONVERGENT B6 ;  /* 0x0000000000067941 */ /* 0x000fea0003800200 */
.L_x_12:
[----:B------:R-:W2:Y:S02]  /*0360*/  LDG.E R3, desc[UR36][R22.64+0x8] ;  /* 0x0000082416037981 */ /* 0x000ea4000c1e1900 */
[----:B--2--5:R-:W-:-:S05]  /*0370*/  IMAD R3, R3, R0, RZ ;  /* 0x0000000003037224 */ /* 0x024fca00078e02ff */
[----:B------:R-:W-:-:S13]  /*0380*/  ISETP.GE.AND P0, PT, R26, R3, PT ;  /* 0x000000031a00720c */ /* 0x000fda0003f06270 */
[----:B------:R-:W-:Y:S05]  /*0390*/  @P0 EXIT ;  /* 0x000000000000094d */ /* 0x000fea0003800000 */
[----:B0-----:R-:W2:Y:S01]  /*03a0*/  LDG.E.64 R22, desc[UR36][R22.64] ;  /* 0x0000002416167981 */ /* 0x001ea2000c1e1b00 */
[----:B------:R-:W0:Y:S03]  /*03b0*/  LDC.64 R2, c[0x0][0x380] ;  /* 0x0000e000ff027b82 */ /* 0x000e260000000a00 */
[----:B0-----:R-:W3:Y:S01]  /*03c0*/  LDG.E.64 R2, desc[UR36][R2.64] ;  /* 0x0000002402027981 */ /* 0x001ee2000c1e1b00 */
[----:B--2---:R-:W-:-:S05]  /*03d0*/  IMAD.WIDE R4, R26, 0x4, R22 ;  /* 0x000000041a047825 */ /* 0x004fca00078e0216 */
[----:B------:R0:W2:Y:S01]  /*03e0*/  LD.E R0, desc[UR36][R4.64] ;  /* 0x0000002404007980 */ /* 0x0000a2000c101900 */
[----:B------:R-:W-:Y:S01]  /*03f0*/  HFMA2 R9, -RZ, RZ, 1.5048828125, 33.21875 ;  /* 0x3e055027ff097431 */ /* 0x000fe200000001ff */
[----:B0-----:R-:W-:Y:S01]  /*0400*/  MOV R5, 0x7f800000 ;  /* 0x7f80000000057802 */ /* 0x001fe20000000f00 */
[----:B---3--:R-:W-:Y:S01]  /*0410*/  IMAD.WIDE R2, R26, 0x4, R2 ;  /* 0x000000041a027825 */ /* 0x008fe200078e0202 */
[----:B--2---:R-:W-:-:S13]  /*0420*/  FSETP.GEU.AND P0, PT, R0, 1.175494350822287508e-38, PT ;  /* 0x008000000000780b */ /* 0x004fda0003f0e000 */
[----:B------:R-:W-:-:S04]  /*0430*/  @!P0 FMUL R0, R0, 8388608 ;  /* 0x4b00000000008820 */ /* 0x000fc80000400000 */
[----:B------:R-:W-:-:S05]  /*0440*/  VIADD R6, R0, 0xc0d55555 ;  /* 0xc0d5555500067836 */ /* 0x000fca0000000000 */
[----:B------:R-:W-:-:S04]  /*0450*/  LOP3.LUT R7, R6, 0xff800000, RZ, 0xc0, !PT ;  /* 0xff80000006077812 */ /* 0x000fc800078ec0ff */
[----:B------:R-:W-:-:S05]  /*0460*/  IADD3 R6, PT, PT, R0, -R7, RZ ;  /* 0x8000000700067210 */ /* 0x000fca0007ffe0ff */
[----:B------:R-:W-:-:S04]  /*0470*/  FADD R6, R6, -1 ;  /* 0xbf80000006067421 */ /* 0x000fc80000000000 */
[----:B------:R-:W-:-:S04]  /*0480*/  FFMA R9, R6, -R9, 0.14084610342979431152 ;  /* 0x3e1039f606097423 */ /* 0x000fc80000000809 */
[----:B------:R-:W-:-:S04]  /*0490*/  FFMA R9, R6, R9, -0.12148627638816833496 ;  /* 0xbdf8cdcc06097423 */ /* 0x000fc80000000009 */
[----:B------:R-:W-:-:S04]  /*04a0*/  FFMA R9, R6, R9, 0.13980610668659210205 ;  /* 0x3e0f295506097423 */ /* 0x000fc80000000009 */
[----:B------:R-:W-:-:S04]  /*04b0*/  FFMA R9, R6, R9, -0.16684235632419586182 ;  /* 0xbe2ad8b906097423 */ /* 0x000fc80000000009 */
[----:B------:R-:W-:-:S04]  /*04c0*/  FFMA R9, R6, R9, 0.20012299716472625732 ;  /* 0x3e4ced0b06097423 */ /* 0x000fc80000000009 */
[----:B------:R-:W-:Y:S01]  /*04d0*/  FFMA R9, R6, R9, -0.24999669194221496582 ;  /* 0xbe7fff2206097423 */ /* 0x000fe20000000009 */
[----:B------:R-:W-:-:S03]  /*04e0*/  FSEL R4, RZ, -23, P0 ;  /* 0xc1b80000ff047808 */ /* 0x000fc60000000000 */
[----:B------:R-:W-:Y:S01]  /*04f0*/  FFMA R9, R6, R9, 0.33333182334899902344 ;  /* 0x3eaaaa7806097423 */ /* 0x000fe20000000009 */
[----:B------:R-:W-:-:S03]  /*0500*/  ISETP.GT.U32.AND P0, PT, R0, 0x7f7fffff, PT ;  /* 0x7f7fffff0000780c */ /* 0x000fc60003f04070 */
[----:B------:R-:W-:Y:S01]  /*0510*/  FFMA R9, R6, R9, -0.5 ;  /* 0xbf00000006097423 */ /* 0x000fe20000000009 */
[----:B------:R-:W-:-:S03]  /*0520*/  I2FP.F32.S32 R7, R7 ;  /* 0x0000000700077245 */ /* 0x000fc60000201400 */
[C---:B------:R-:W-:Y:S02]  /*0530*/  FMUL R9, R6.reuse, R9 ;  /* 0x0000000906097220 */ /* 0x040fe40000400000 */
[----:B------:R-:W-:Y:S02]  /*0540*/  FFMA R4, R7, 1.1920928955078125e-07, R4 ;  /* 0x3400000007047823 */ /* 0x000fe40000000004 */
[----:B------:R-:W-:-:S04]  /*0550*/  FFMA R9, R6, R9, R6 ;  /* 0x0000000906097223 */ /* 0x000fc80000000006 */
[----:B------:R-:W-:Y:S01]  /*0560*/  FFMA R4, R4, 0.69314718246459960938, R9 ;  /* 0x3f31721804047823 */ /* 0x000fe20000000009 */
[C---:B------:R-:W-:Y:S01]  /*0570*/  @P0 FFMA R4, R0.reuse, R5, +INF ;  /* 0x7f80000000040423 */ /* 0x040fe20000000005 */
[----:B------:R-:W-:-:S04]  /*0580*/  FSETP.NEU.AND P0, PT, R0, RZ, PT ;  /* 0x000000ff0000720b */ /* 0x000fc80003f0d000 */
[----:B------:R-:W-:-:S05]  /*0590*/  FSEL R5, R4, -INF , P0 ;  /* 0xff80000004057808 */ /* 0x000fca0000000000 */
[----:B------:R-:W-:Y:S01]  /*05a0*/  ST.E desc[UR36][R2.64], R5 ;  /* 0x0000000502007985 */ /* 0x000fe2000c101924 */
[----:B------:R-:W-:Y:S05]  /*05b0*/  EXIT ;  /* 0x000000000000794d */ /* 0x000fea0003800000 */
.L_x_16:
        /* <DEDUP_REMOVED lines=12> */
.L_x_101:


//--------------------- .text._Z8ArgMax2DP8Vector2D --------------------------
	.section	.text._Z8ArgMax2DP8Vector2D,"ax",@progbits
	.align	128
        .global         _Z8ArgMax2DP8Vector2D
        .type           _Z8ArgMax2DP8Vector2D,@function
        .size           _Z8ArgMax2DP8Vector2D,(.L_x_102 - _Z8ArgMax2DP8Vector2D)
        .other          _Z8ArgMax2DP8Vector2D,@"STO_CUDA_ENTRY STV_DEFAULT"
_Z8ArgMax2DP8Vector2D:
.text._Z8ArgMax2DP8Vector2D:
[----:B------:R-:W-:Y:S01]  /*0000*/  LDC R1, c[0x0][0x37c] ;  /* 0x0000df00ff017b82 */ /* 0x000fe20000000800 */
[----:B------:R-:W-:Y:S05]  /*0010*/  EXIT ;  /* 0x000000000000794d */ /* 0x000fea0003800000 */
.L_x_17:
        /* <DEDUP_REMOVED lines=14> */
.L_x_102:


//--------------------- .text._Z5Sum2DP8Vector2D  --------------------------
	.section	.text._Z5Sum2DP8Vector2D,"ax",@progbits
	.align	128
        .global         _Z5Sum2DP8Vector2D
        .type           _Z5Sum2DP8Vector2D,@function
        .size           _Z5Sum2DP8Vector2D,(.L_x_103 - _Z5Sum2DP8Vector2D)
        .other          _Z5Sum2DP8Vector2D,@"STO_CUDA_ENTRY STV_DEFAULT"
_Z5Sum2DP8Vector2D:
.text._Z5Sum2DP8Vector2D:
[----:B------:R-:W-:Y:S08]  /*0000*/  LDC R1, c[0x0][0x37c] ;  /* 0x0000df00ff017b82 */ /* 0x000ff00000000800 */
[----:B------:R-:W0:Y:S01]  /*0010*/  LDC.64 R2, c[0x0][0x380] ;  /* 0x0000e000ff027b82 */ /* 0x000e220000000a00 */
[----:B------:R-:W0:Y:S02]  /*0020*/  LDCU.64 UR4, c[0x0][0x358] ;  /* 0x00006b00ff0477ac */ /* 0x000e240008000a00 */
[----:B0-----:R-:W2:Y:S01]  /*0030*/  LDG.E R0, desc[UR4][R2.64+0xc] ;  /* 0x00000c0402007981 */ /* 0x001ea2000c1e1900 */
[----:B------:R-:W-:Y:S01]  /*0040*/  IMAD.MOV.U32 R5, RZ, RZ, RZ ;  /* 0x000000ffff057224 */ /* 0x000fe200078e00ff */
[----:B------:R-:W0:Y:S01]  /*0050*/  S2R R7, SR_TID.Y ;  /* 0x0000000000077919 */ /* 0x000e220000002200 */
[----:B--2---:R-:W-:-:S13]  /*0060*/  ISETP.GE.AND P0, PT, R0, 0x1, PT ;  /* 0x000000010000780c */ /* 0x004fda0003f06270 */
[----:B0-----:R-:W-:Y:S05]  /*0070*/  @!P0 BRA `(.L_x_18) ;  /* 0x0000000800ac8947 */ /* 0x001fea0003800000 */
[C---:B------:R-:W-:Y:S01]  /*0080*/  ISETP.GE.U32.AND P1, PT, R0.reuse, 0x10, PT ;  /* 0x000000100000780c */ /* 0x040fe20003f26070 */
[----:B------:R-:W5:Y:S01]  /*0090*/  LDG.E.64 R2, desc[UR4][R2.64] ;  /* 0x0000000402027981 */ /* 0x000f62000c1e1b00 */
[C---:B------:R-:W-:Y:S01]  /*00a0*/  LOP3.LUT R10, R0.reuse, 0xf, RZ, 0xc0, !PT ;  /* 0x0000000f000a7812 */ /* 0x040fe200078ec0ff */
[----:B------:R-:W-:Y:S02]  /*00b0*/  IMAD R9, R0, R7, RZ ;  /* 0x0000000700097224 */ /* 0x000fe400078e02ff */
[----:B------:R-:W-:Y:S01]  /*00c0*/  IMAD.MOV.U32 R6, RZ, RZ, RZ ;  /* 0x000000ffff067224 */ /* 0x000fe200078e00ff */
[----:B------:R-:W-:Y:S01]  /*00d0*/  ISETP.NE.AND P0, PT, R10, RZ, PT ;  /* 0x000000ff0a00720c */ /* 0x000fe20003f05270 */
[----:B------:R-:W-:-:S06]  /*00e0*/  IMAD.MOV.U32 R8, RZ, RZ, RZ ;  /* 0x000000ffff087224 */ /* 0x000fcc00078e00ff */
[----:B------:R-:W-:Y:S06]  /*00f0*/  @!P1 BRA `(.L_x_19) ;  /* 0x00000004002c9947 */ /* 0x000fec0003800000 */
[----:B-----5:R-:W-:Y:S01]  /*0100*/  IMAD.WIDE.U32 R4, R9, 0x4, R2 ;  /* 0x0000000409047825 */ /* 0x020fe200078e0002 */
[----:B------:R-:W-:-:S03]  /*0110*/  LOP3.LUT R6, R0, 0x7ffffff0, RZ, 0xc0, !PT ;  /* 0x7ffffff000067812 */ /* 0x000fc600078ec0ff */
[----:B------:R-:W-:Y:S01]  /*0120*/  IMAD.MOV.U32 R8, RZ, RZ, RZ ;  /* 0x000000ffff087224 */ /* 0x000fe200078e00ff */
[----:B------:R-:W-:Y:S01]  /*0130*/  IADD3 R4, P1, PT, R4, 0x20, RZ ;  /* 0x0000002004047810 */ /* 0x000fe20007f3e0ff */
[----:B------:R-:W-:-:S04]  /*0140*/  IMAD.MOV R11, RZ, RZ, -R6 ;  /* 0x000000ffff0b7224 */ /* 0x000fc800078e0a06 */
[----:B------:R-:W-:-:S08]  /*0150*/  IMAD.X R5, RZ, RZ, R5, P1 ;  /* 0x000000ffff057224 */ /* 0x000fd000008e0605 */
.L_x_20:
[----:B------:R-:W2:Y:S04]  /*0160*/  LDG.E R23, desc[UR4][R4.64+-0x20] ;  /* 0xffffe00404177981 */ /* 0x000ea8000c1e1900 */
[----:B------:R-:W3:Y:S04]  /*0170*/  LDG.E R25, desc[UR4][R4.64+-0x1c] ;  /* 0xffffe40404197981 */ /* 0x000ee8000c1e1900 */
[----:B------:R-:W4:Y:S04]  /*0180*/  LDG.E R22, desc[UR4][R4.64+-0x18] ;  /* 0xffffe80404167981 */ /* 0x000f28000c1e1900 */
[----:B------:R-:W5:Y:S04]  /*0190*/  LDG.E R12, desc[UR4][R4.64+-0x14] ;  /* 0xffffec04040c7981 */ /* 0x000f68000c1e1900 */
[----:B0-----:R-:W5:Y:S04]  /*01a0*/  LDG.E R13, desc[UR4][R4.64+-0x10] ;  /* 0xfffff004040d7981 */ /* 0x001f68000c1e1900 */
[----:B------:R-:W5:Y:S04]  /*01b0*/  LDG.E R14, desc[UR4][R4.64+-0xc] ;  /* 0xfffff404040e7981 */ /* 0x000f68000c1e1900 */
[----:B------:R-:W5:Y:S04]  /*01c0*/  LDG.E R15, desc[UR4][R4.64+-0x8] ;  /* 0xfffff804040f7981 */ /* 0x000f68000c1e1900 */
[----:B------:R-:W5:Y:S04]  /*01d0*/  LDG.E R16, desc[UR4][R4.64+-0x4] ;  /* 0xfffffc0404107981 */ /* 0x000f68000c1e1900 */
[----:B------:R-:W5:Y:S04]  /*01e0*/  LDG.E R17, desc[UR4][R4.64] ;  /* 0x0000000404117981 */ /* 0x000f68000c1e1900 */
[----:B------:R-:W5:Y:S04]  /*01f0*/  LDG.E R18, desc[UR4][R4.64+0x4] ;  /* 0x0000040404127981 */ /* 0x000f68000c1e1900 */
[----:B------:R-:W5:Y:S04]  /*0200*/  LDG.E R19, desc[UR4][R4.64+0x8] ;  /* 0x0000080404137981 */ /* 0x000f68000c1e1900 */
[----:B------:R-:W5:Y:S01]  /*0210*/  LDG.E R20, desc[UR4][R4.64+0xc] ;  /* 0x00000c0404147981 */ /* 0x000f62000c1e1900 */
[----:B-1----:R-:W-:-:S03]  /*0220*/  I2FP.F32.S32 R8, R8 ;  /* 0x0000000800087245 */ /* 0x002fc60000201400 */
[----:B------:R-:W5:Y:S02]  /*0230*/  LDG.E R21, desc[UR4][R4.64+0x10] ;  /* 0x0000100404157981 */ /* 0x000f64000c1e1900 */
[----:B--2---:R-:W-:Y:S02]  /*0240*/  FADD R24, R23, R8 ;  /* 0x0000000817187221 */ /* 0x004fe40000000000 */
[----:B------:R-:W2:Y:S04]  /*0250*/  LDG.E R8, desc[UR4][R4.64+0x14] ;  /* 0x0000140404087981 */ /* 0x000ea8000c1e1900 */
[----:B------:R-:W0:Y:S01]  /*0260*/  F2I.TRUNC.NTZ R24, R24 ;  /* 0x0000001800187305 */ /* 0x000e22000020f100 */
[----:B------:R-:W2:Y:S01]  /*0270*/  LDG.E R23, desc[UR4][R4.64+0x18] ;  /* 0x0000180404177981 */ /* 0x000ea2000c1e1900 */
[----:B0-----:R-:W-:-:S05]  /*0280*/  I2FP.F32.S32 R26, R24 ;  /* 0x00000018001a7245 */ /* 0x001fca0000201400 */
[----:B---3--:R-:W-:-:S06]  /*0290*/  FADD R25, R25, R26 ;  /* 0x0000001a19197221 */ /* 0x008fcc0000000000 */
[----:B------:R-:W0:Y:S02]  /*02a0*/  F2I.TRUNC.NTZ R25, R25 ;  /* 0x0000001900197305 */ /* 0x000e24000020f100 */
[----:B0-----:R-:W-:-:S05]  /*02b0*/  I2FP.F32.S32 R27, R25 ;  /* 0x00000019001b7245 */ /* 0x001fca0000201400 */
[----:B----4-:R-:W-:Y:S02]  /*02c0*/  FADD R27, R22, R27 ;  /* 0x0000001b161b7221 */ /* 0x010fe40000000000 */
[----:B------:R-:W3:Y:S04]  /*02d0*/  LDG.E R22, desc[UR4][R4.64+0x1c] ;  /* 0x00001c0404167981 */ /* 0x000ee8000c1e1900 */
[----:B------:R-:W0:Y:S02]  /*02e0*/  F2I.TRUNC.NTZ R27, R27 ;  /* 0x0000001b001b7305 */ /* 0x000e24000020f100 */
[----:B0-----:R-:W-:-:S05]  /*02f0*/  I2FP.F32.S32 R29, R27 ;  /* 0x0000001b001d7245 */ /* 0x001fca0000201400 */
[----:B-----5:R-:W-:-:S06]  /*0300*/  FADD R12, R12, R29 ;  /* 0x0000001d0c0c7221 */ /* 0x020fcc0000000000 */
[----:B------:R-:W0:Y:S02]  /*0310*/  F2I.TRUNC.NTZ R12, R12 ;  /* 0x0000000c000c7305 */ /* 0x000e24000020f100 */
[----:B0-----:R-:W-:-:S05]  /*0320*/  I2FP.F32.S32 R24, R12 ;  /* 0x0000000c00187245 */ /* 0x001fca0000201400 */
[----:B------:R-:W-:-:S06]  /*0330*/  FADD R13, R13, R24 ;  /* 0x000000180d0d7221 */ /* 0x000fcc0000000000 */
        /* <DEDUP_REMOVED lines=26> */
[----:B--2---:R-:W-:-:S06]  /*04e0*/  FADD R17, R8, R17 ;  /* 0x0000001108117221 */ /* 0x004fcc0000000000 */
[----:B------:R-:W0:Y:S02]  /*04f0*/  F2I.TRUNC.NTZ R17, R17 ;  /* 0x0000001100117305 */ /* 0x000e24000020f100 */
[----:B0-----:R-:W-:-:S05]  /*0500*/  I2FP.F32.S32 R8, R17 ;  /* 0x0000001100087245 */ /* 0x001fca0000201400 */
[----:B------:R-:W-:-:S06]  /*0510*/  FADD R23, R23, R8 ;  /* 0x0000000817177221 */ /* 0x000fcc0000000000 */
[----:B------:R-:W0:Y:S01]  /*0520*/  F2I.TRUNC.NTZ R23, R23 ;  /* 0x0000001700177305 */ /* 0x000e22000020f100 */
[----:B------:R-:W-:-:S04]  /*0530*/  IADD3 R11, PT, PT, R11, 0x10, RZ ;  /* 0x000000100b0b7810 */ /* 0x000fc80007ffe0ff */
[----:B------:R-:W-:Y:S02]  /*0540*/  ISETP.NE.AND P1, PT, R11, RZ, PT ;  /* 0x000000ff0b00720c */ /* 0x000fe40003f25270 */
[----:B0-----:R-:W-:-:S05]  /*0550*/  I2FP.F32.S32 R13, R23 ;  /* 0x00000017000d7245 */ /* 0x001fca0000201400 */
[----:B---3--:R-:W-:-:S04]  /*0560*/  FADD R13, R22, R13 ;  /* 0x0000000d160d7221 */ /* 0x008fc80000000000 */
[----:B------:R0:W1:Y:S01]  /*0570*/  F2I.TRUNC.NTZ R8, R13 ;  /* 0x0000000d00087305 */ /* 0x000062000020f100 */
[----:B------:R-:W-:-:S05]  /*0580*/  IADD3 R4, P2, PT, R4, 0x40, RZ ;  /* 0x0000004004047810 */ /* 0x000fca0007f5e0ff */
[----:B------:R-:W-:Y:S01]  /*0590*/  IMAD.X R5, RZ, RZ, R5, P2 ;  /* 0x000000ffff057224 */ /* 0x000fe200010e0605 */
[----:B------:R-:W-:Y:S07]  /*05a0*/  @P1 BRA `(.L_x_20) ;  /* 0xfffffff800ec1947 */ /* 0x000fee000383ffff */
.L_x_19:
[----:B------:R-:W-:Y:S05]  /*05b0*/  @!P0 BRA `(.L_x_21) ;  /* 0x0000000400588947 */ /* 0x000fea0003800000 */
[----:B------:R-:W-:Y:S02]  /*05c0*/  ISETP.GE.U32.AND P1, PT, R10, 0x8, PT ;  /* 0x000000080a00780c */ /* 0x000fe40003f26070 */
[----:B------:R-:W-:-:S04]  /*05d0*/  LOP3.LUT R18, R0, 0x7, RZ, 0xc0, !PT ;  /* 0x0000000700127812 */ /* 0x000fc800078ec0ff */
[----:B------:R-:W-:-:S07]  /*05e0*/  ISETP.NE.AND P0, PT, R18, RZ, PT ;  /* 0x000000ff1200720c */ /* 0x000fce0003f05270 */
[----:B------:R-:W-:Y:S06]  /*05f0*/  @!P1 BRA `(.L_x_22) ;  /* 0x00000000009c9947 */ /* 0x000fec0003800000 */
[----:B------:R-:W-:-:S04]  /*0600*/  IMAD.IADD R15, R9, 0x1, R6 ;  /* 0x00000001090f7824 */ /* 0x000fc800078e0206 */
[----:B-----5:R-:W-:-:S06]  /*0610*/  IMAD.WIDE.U32 R14, R15, 0x4, R2 ;  /* 0x000000040f0e7825 */ /* 0x020fcc00078e0002 */
[----:B------:R1:W2:Y:S01]  /*0620*/  LDG.E R14, desc[UR4][R14.64] ;  /* 0x000000040e0e7981 */ /* 0x0002a2000c1e1900 */
[----:B------:R-:W-:-:S05]  /*0630*/  IADD3 R5, P1, PT, R9, R6, RZ ;  /* 0x0000000609057210 */ /* 0x000fca0007f3e0ff */
[----:B------:R-:W-:Y:S01]  /*0640*/  IMAD.X R10, RZ, RZ, RZ, P1 ;  /* 0x000000ffff0a7224 */ /* 0x000fe200008e06ff */
[----:B------:R-:W-:-:S04]  /*0650*/  LEA R4, P1, R5, R2, 0x2 ;  /* 0x0000000205047211 */ /* 0x000fc800078210ff */
[----:B------:R-:W-:-:S05]  /*0660*/  LEA.HI.X R5, R5, R3, R10, 0x2, P1 ;  /* 0x0000000305057211 */ /* 0x000fca00008f140a */
[----:B------:R-:W3:Y:S04]  /*0670*/  LDG.E R16, desc[UR4][R4.64+0x4] ;  /* 0x0000040404107981 */ /* 0x000ee8000c1e1900 */
[----:B------:R-:W4:Y:S04]  /*0680*/  LDG.E R17, desc[UR4][R4.64+0x8] ;  /* 0x0000080404117981 */ /* 0x000f28000c1e1900 */
[----:B------:R-:W4:Y:S04]  /*0690*/  LDG.E R19, desc[UR4][R4.64+0xc] ;  /* 0x00000c0404137981 */ /* 0x000f28000c1e1900 */
[----:B------:R-:W4:Y:S04]  /*06a0*/  LDG.E R12, desc[UR4][R4.64+0x10] ;  /* 0x00001004040c7981 */ /* 0x000f28000c1e1900 */
[----:B------:R-:W4:Y:S04]  /*06b0*/  LDG.E R11, desc[UR4][R4.64+0x14] ;  /* 0x00001404040b7981 */ /* 0x000f28000c1e1900 */
[----:B------:R-:W4:Y:S04]  /*06c0*/  LDG.E R10, desc[UR4][R4.64+0x18] ;  /* 0x00001804040a7981 */ /* 0x000f28000c1e1900 */
[----:B0-----:R0:W4:Y:S01]  /*06d0*/  LDG.E R13, desc[UR4][R4.64+0x1c] ;  /* 0x00001c04040d7981 */ /* 0x001122000c1e1900 */
[----:B-1----:R-:W-:Y:S01]  /*06e0*/  I2FP.F32.S32 R15, R8 ;  /* 0x00000008000f7245 */ /* 0x002fe20000201400 */
[----:B------:R-:W-:-:S04]  /*06f0*/  VIADD R6, R6, 0x8 ;  /* 0x0000000806067836 */ /* 0x000fc80000000000 */
[----:B--2---:R-:W-:-:S06]  /*0700*/  FADD R14, R14, R15 ;  /* 0x0000000f0e0e7221 */ /* 0x004fcc0000000000 */
[----:B------:R-:W1:Y:S02]  /*0710*/  F2I.TRUNC.NTZ R14, R14 ;  /* 0x0000000e000e7305 */ /* 0x000e64000020f100 */
[----:B-1----:R-:W-:-:S05]  /*0720*/  I2FP.F32.S32 R15, R14 ;  /* 0x0000000e000f7245 */ /* 0x002fca0000201400 */
[----:B---3--:R-:W-:-:S06]  /*0730*/  FADD R15, R16, R15 ;  /* 0x0000000f100f7221 */ /* 0x008fcc0000000000 */
[----:B------:R-:W1:Y:S02]  /*0740*/  F2I.TRUNC.NTZ R15, R15 ;  /* 0x0000000f000f7305 */ /* 0x000e64000020f100 */
[----:B-1----:R-:W-:-:S05]  /*0750*/  I2FP.F32.S32 R8, R15 ;  /* 0x0000000f00087245 */ /* 0x002fca0000201400 */
[----:B----4-:R-:W-:-:S06]  /*0760*/  FADD R8, R17, R8 ;  /* 0x0000000811087221 */ /* 0x010fcc0000000000 */
[----:B------:R-:W1:Y:S02]  /*0770*/  F2I.TRUNC.NTZ R8, R8 ;  /* 0x0000000800087305 */ /* 0x000e64000020f100 */
[----:B-1----:R-:W-:-:S05]  /*0780*/  I2FP.F32.S32 R16, R8 ;  /* 0x0000000800107245 */ /* 0x002fca0000201400 */
        /* <DEDUP_REMOVED lines=13> */
[----:B------:R-:W2:Y:S02]  /*0860*/  F2I.TRUNC.NTZ R8, R8 ;  /* 0x0000000800087305 */ /* 0x000ea4000020f100 */
.L_x_22:
[----:B------:R-:W-:Y:S05]  /*0870*/  @!P0 BRA `(.L_x_21) ;  /* 0x0000000000a88947 */ /* 0x000fea0003800000 */
[----:B------:R-:W-:Y:S02]  /*0880*/  ISETP.GE.U32.AND P1, PT, R18, 0x4, PT ;  /* 0x000000041200780c */ /* 0x000fe40003f26070 */
[----:B------:R-:W-:-:S04]  /*0890*/  LOP3.LUT R0, R0, 0x3, RZ, 0xc0, !PT ;  /* 0x0000000300007812 */ /* 0x000fc800078ec0ff */
[----:B------:R-:W-:-:S07]  /*08a0*/  ISETP.NE.AND P0, PT, R0, RZ, PT ;  /* 0x000000ff0000720c */ /* 0x000fce0003f05270 */
[----:B------:R-:W-:Y:S06]  /*08b0*/  @!P1 BRA `(.L_x_23) ;  /* 0x00000000005c9947 */ /* 0x000fec0003800000 */
[----:B------:R-:W-:-:S05]  /*08c0*/  IADD3 R5, PT, PT, R9, R6, RZ ;  /* 0x0000000609057210 */ /* 0x000fca0007ffe0ff */
[----:B-----5:R-:W-:-:S06]  /*08d0*/  IMAD.WIDE.U32 R4, R5, 0x4, R2 ;  /* 0x0000000405047825 */ /* 0x020fcc00078e0002 */
[----:B------:R-:W3:Y:S01]  /*08e0*/  LDG.E R4, desc[UR4][R4.64] ;  /* 0x0000000404047981 */ /* 0x000ee2000c1e1900 */
[----:B------:R-:W-:-:S05]  /*08f0*/  IADD3 R11, P1, PT, R9, R6, RZ ;  /* 0x00000006090b7210 */ /* 0x000fca0007f3e0ff */
[----:B------:R-:W-:Y:S01]  /*0900*/  IMAD.X R12, RZ, RZ, RZ, P1 ;  /* 0x000000ffff0c7224 */ /* 0x000fe200008e06ff */
[----:B------:R-:W-:-:S04]  /*0910*/  LEA R10, P1, R11, R2, 0x2 ;  /* 0x000000020b0a7211 */ /* 0x000fc800078210ff */
[----:B------:R-:W-:-:S05]  /*0920*/  LEA.HI.X R11, R11, R3, R12, 0x2, P1 ;  /* 0x000000030b0b7211 */ /* 0x000fca00008f140c */
[----:B------:R-:W4:Y:S04]  /*0930*/  LDG.E R12, desc[UR4][R10.64+0x4] ;  /* 0x000004040a0c7981 */ /* 0x000f28000c1e1900 */
[----:B------:R-:W4:Y:S04]  /*0940*/  LDG.E R14, desc[UR4][R10.64+0x8] ;  /* 0x000008040a0e7981 */ /* 0x000f28000c1e1900 */
[----:B------:R-:W4:Y:S01]  /*0950*/  LDG.E R16, desc[UR4][R10.64+0xc] ;  /* 0x00000c040a107981 */ /* 0x000f22000c1e1900 */
[----:B012---:R-:W-:Y:S01]  /*0960*/  I2FP.F32.S32 R13, R8 ;  /* 0x00000008000d7245 */ /* 0x007fe20000201400 */
[----:B------:R-:W-:-:S04]  /*0970*/  VIADD R6, R6, 0x4 ;  /* 0x0000000406067836 */ /* 0x000fc80000000000 */
[----:B---3--:R-:W-:-:S06]  /*0980*/  FADD R13, R4, R13 ;  /* 0x0000000d040d7221 */ /* 0x008fcc0000000000 */
[----:B------:R-:W0:Y:S02]  /*0990*/  F2I.TRUNC.NTZ R13, R13 ;  /* 0x0000000d000d7305 */ /* 0x000e24000020f100 */
[----:B0-----:R-:W-:-:S05]  /*09a0*/  I2FP.F32.S32 R5, R13 ;  /* 0x0000000d00057245 */ /* 0x001fca0000201400 */
[----:B----4-:R-:W-:-:S06]  /*09b0*/  FADD R5, R12, R5 ;  /* 0x000000050c057221 */ /* 0x010fcc0000000000 */
[----:B------:R-:W0:Y:S02]  /*09c0*/  F2I.TRUNC.NTZ R5, R5 ;  /* 0x0000000500057305 */ /* 0x000e24000020f100 */
[----:B0-----:R-:W-:-:S05]  /*09d0*/  I2FP.F32.S32 R15, R5 ;  /* 0x00000005000f7245 */ /* 0x001fca0000201400 */
[----:B------:R-:W-:-:S06]  /*09e0*/  FADD R14, R14, R15 ;  /* 0x0000000f0e0e7221 */ /* 0x000fcc0000000000 */
[----:B------:R-:W0:Y:S02]  /*09f0*/  F2I.TRUNC.NTZ R14, R14 ;  /* 0x0000000e000e7305 */ /* 0x000e24000020f100 */
[----:B0-----:R-:W-:-:S05]  /*0a00*/  I2FP.F32.S32 R15, R14 ;  /* 0x0000000e000f7245 */ /* 0x001fca0000201400 */
[----:B------:R-:W-:-:S04]  /*0a10*/  FADD R15, R16, R15 ;  /* 0x0000000f100f7221 */ /* 0x000fc80000000000 */
[----:B------:R3:W4:Y:S03]  /*0a20*/  F2I.TRUNC.NTZ R8, R15 ;  /* 0x0000000f00087305 */ /* 0x000726000020f100 */
.L_x_23:
[----:B------:R-:W-:Y:S05]  /*0a30*/  @!P0 BRA `(.L_x_21) ;  /* 0x0000000000388947 */ /* 0x000fea0003800000 */
[----:B------:R-:W-:Y:S02]  /*0a40*/  IMAD.IADD R9, R9, 0x1, R6 ;  /* 0x0000000109097824 */ /* 0x000fe400078e0206 */
[----:B------:R-:W-:Y:S02]  /*0a50*/  IMAD.MOV R0, RZ, RZ, -R0 ;  /* 0x000000ffff007224 */ /* 0x000fe400078e0a00 */
[----:B-----5:R-:W-:-:S03]  /*0a60*/  IMAD.WIDE.U32 R2, R9, 0x4, R2 ;  /* 0x0000000409027825 */ /* 0x020fc600078e0002 */
[----:B------:R-:W-:-:S07]  /*0a70*/  MOV R4, R2 ;  /* 0x0000000200047202 */ /* 0x000fce0000000f00 */
.L_x_24:
[----:B------:R-:W-:-:S06]  /*0a80*/  IMAD.MOV.U32 R2, RZ, RZ, R4 ;  /* 0x000000ffff027224 */ /* 0x000fcc00078e0004 */
[----:B------:R5:W3:Y:S01]  /*0a90*/  LDG.E R2, desc[UR4][R2.64] ;  /* 0x0000000402027981 */ /* 0x000ae2000c1e1900 */
[----:B-12-4-:R-:W-:Y:S01]  /*0aa0*/  I2FP.F32.S32 R5, R8 ;  /* 0x0000000800057245 */ /* 0x016fe20000201400 */
[----:B------:R-:W-:Y:S01]  /*0ab0*/  VIADD R0, R0, 0x1 ;  /* 0x0000000100007836 */ /* 0x000fe20000000000 */
[----:B------:R-:W-:-:S04]  /*0ac0*/  IADD3 R4, P1, PT, R4, 0x4, RZ ;  /* 0x0000000404047810 */ /* 0x000fc80007f3e0ff */
[----:B------:R-:W-:Y:S01]  /*0ad0*/  ISETP.NE.AND P0, PT, R0, RZ, PT ;  /* 0x000000ff0000720c */ /* 0x000fe20003f05270 */
[----:B-----5:R-:W-:Y:S02]  /*0ae0*/  IMAD.X R3, RZ, RZ, R3, P1 ;  /* 0x000000ffff037224 */ /* 0x020fe400008e0603 */
[----:B---3--:R-:W-:-:S06]  /*0af0*/  FADD R8, R5, R2 ;  /* 0x0000000205087221 */ /* 0x008fcc0000000000 */
[----:B------:R-:W1:Y:S04]  /*0b00*/  F2I.TRUNC.NTZ R8, R8 ;  /* 0x0000000800087305 */ /* 0x000e68000020f100 */
[----:B------:R-:W-:Y:S05]  /*0b10*/  @P0 BRA `(.L_x_24) ;  /* 0xfffffffc00d80947 */ /* 0x000fea000383ffff */
.L_x_21:
[----:B-12-4-:R-:W-:-:S07]  /*0b20*/  I2FP.F32.S32 R5, R8 ;  /* 0x0000000800057245 */ /* 0x016fce0000201400 */
.L_x_18:
[----:B-----5:R-:W1:Y:S02]  /*0b30*/  LDC.64 R2, c[0x4][0x8] ;  /* 0x01000200ff027b82 */ /* 0x020e640000000a00 */
[----:B-1----:R-:W-:-:S05]  /*0b40*/  IMAD.WIDE.U32 R2, R7, 0x4, R2 ;  /* 0x0000000407027825 */ /* 0x002fca00078e0002 */
[----:B------:R-:W-:Y:S01]  /*0b50*/  STG.E desc[UR4][R2.64], R5 ;  /* 0x0000000502007986 */ /* 0x000fe2000c101904 */
[----:B------:R-:W-:Y:S05]  /*0b60*/  EXIT ;  /* 0x000000000000794d */ /* 0x000fea0003800000 */
.L_x_25:
        /* <DEDUP_REMOVED lines=9> */
.L_x_103:


//--------------------- .text._Z21MatrixPairwiseProductP8Vector2DS0_S0_ --------------------------
	.section	.text._Z21MatrixPairwiseProductP8Vector2DS0_S0_,"ax",@progbits
	.align	128
        .global         _Z21MatrixPairwiseProductP8Vector2DS0_S0_
        .type           _Z21MatrixPairwiseProductP8Vector2DS0_S0_,@function
        .size           _Z21MatrixPairwiseProductP8Vector2DS0_S0_,(.L_x_104 - _Z21MatrixPairwiseProductP8Vector2DS0_S0_)
        .other          _Z21MatrixPairwiseProductP8Vector2DS0_S0_,@"STO_CUDA_ENTRY STV_DEFAULT"
_Z21MatrixPairwiseProductP8Vector2DS0_S0_:
.text._Z21MatrixPairwiseProductP8Vector2DS0_S0_:
[----:B------:R-:W0:Y:S08]  /*0000*/  LDC R1, c[0x0][0x37c] ;  /* 0x0000df00ff017b82 */ /* 0x000e300000000800 */
[----:B------:R-:W1:Y:S01]  /*0010*/  LDC.64 R22, c[0x0][0x388] ;  /* 0x0000e200ff167b82 */ /* 0x000e620000000a00 */
[----:B------:R-:W1:Y:S01]  /*0020*/  LDCU.64 UR36, c[0x0][0x358] ;  /* 0x00006b00ff2477ac */ /* 0x000e620008000a00 */
[----:B0-----:R-:W-:-:S06]  /*0030*/  VIADD R1, R1, 0xfffffff0 ;  /* 0xfffffff001017836 */ /* 0x001fcc0000000000 */
[----:B------:R-:W0:Y:S01]  /*0040*/  LDC.64 R4, c[0x0][0x390] ;  /* 0x0000e400ff047b82 */ /* 0x000e220000000a00 */
[----:B-1----:R-:W2:Y:S04]  /*0050*/  LDG.E R3, desc[UR36][R22.64+0xc] ;  /* 0x00000c2416037981 */ /* 0x002ea8000c1e1900 */
[----:B0-----:R-:W2:Y:S01]  /*0060*/  LDG.E R0, desc[UR36][R4.64+0xc] ;  /* 0x00000c2404007981 */ /* 0x001ea2000c1e1900 */
[----:B------:R-:W0:Y:S01]  /*0070*/  LDCU UR4, c[0x0][0x2f8] ;  /* 0x00005f00ff0477ac */ /* 0x000e220008000800 */
[----:B------:R-:W1:Y:S01]  /*0080*/  LDCU UR5, c[0x0][0x2fc] ;  /* 0x00005f80ff0577ac */ /* 0x000e620008000800 */
[----:B0-----:R-:W-:-:S05]  /*0090*/  IADD3 R25, P1, PT, R1, UR4, RZ ;  /* 0x0000000401197c10 */ /* 0x001fca000ff3e0ff */
[----:B-1----:R-:W-:Y:S01]  /*00a0*/  IMAD.X R24, RZ, RZ, UR5, P1 ;  /* 0x00000005ff187e24 */ /* 0x002fe200088e06ff */
[----:B--2---:R-:W-:-:S13]  /*00b0*/  ISETP.NE.AND P0, PT, R3, R0, PT ;  /* 0x000000000300720c */ /* 0x004fda0003f05270 */
[----:B------:R-:W-:Y:S05]  /*00c0*/  @P0 BRA `(.L_x_26) ;  /* 0x0000000000100947 */ /* 0x000fea0003800000 */
[----:B------:R-:W2:Y:S04]  /*00d0*/  LDG.E R5, desc[UR36][R4.64+0x8] ;  /* 0x0000082404057981 */ /* 0x000ea8000c1e1900 */
[----:B------:R-:W2:Y:S02]  /*00e0*/  LDG.E R2, desc[UR36][R22.64+0x8] ;  /* 0x0000082416027981 */ /* 0x000ea4000c1e1900 */
[----:B--2---:R-:W-:-:S13]  /*00f0*/  ISETP.NE.AND P0, PT, R2, R5, PT ;  /* 0x000000050200720c */ /* 0x004fda0003f05270 */
[----:B------:R-:W-:Y:S05]  /*0100*/  @!P0 BRA `(.L_x_27) ;  /* 0x0000000000248947 */ /* 0x000fea0003800000 */
.L_x_26:
        /* <DEDUP_REMOVED lines=8> */
.L_x_28:
[----:B------:R-:W-:Y:S05]  /*0190*/  EXIT ;  /* 0x000000000000794d */ /* 0x000fea0003800000 */
.L_x_27:
[----:B------:R-:W0:Y:S01]  /*01a0*/  S2R R5, SR_TID.X ;  /* 0x0000000000057919 */ /* 0x000e220000002100 */
[----:B------:R-:W0:Y:S01]  /*01b0*/  LDC R18, c[0x0][0x360] ;  /* 0x0000d800ff127b82 */ /* 0x000e220000000800 */
[----:B------:R-:W-:Y:S01]  /*01c0*/  BSSY.RECONVERGENT B6, `(.L_x_29) ;  /* 0x0000029000067945 */ /* 0x000fe20003800200 */
[----:B------:R-:W1:Y:S06]  /*01d0*/  S2R R0, SR_TID.Y ;  /* 0x0000000000007919 */ /* 0x000e6c0000002200 */
[----:B------:R-:W0:Y:S08]  /*01e0*/  S2UR UR4, SR_CTAID.X ;  /* 0x00000000000479c3 */ /* 0x000e300000002500 */
[----:B------:R-:W1:Y:S08]  /*01f0*/  S2UR UR5, SR_CTAID.Y ;  /* 0x00000000000579c3 */ /* 0x000e700000002600 */
[----:B------:R-:W1:Y:S01]  /*0200*/  LDC R19, c[0x0][0x364] ;  /* 0x0000d900ff137b82 */ /* 0x000e620000000800 */
[----:B0-----:R-:W-:-:S02]  /*0210*/  IMAD R26, R18, UR4, R5 ;  /* 0x00000004121a7c24 */ /* 0x001fc4000f8e0205 */
[----:B-1----:R-:W-:-:S04]  /*0220*/  IMAD R0, R19, UR5, R0 ;  /* 0x0000000513007c24 */ /* 0x002fc8000f8e0200 */
[----:B------:R-:W-:-:S05]  /*0230*/  IMAD R26, R3, R0, R26 ;  /* 0x00000000031a7224 */ /* 0x000fca00078e021a */
[----:B------:R-:W-:-:S13]  /*0240*/  ISETP.NE.AND P0, PT, R26, RZ, PT ;  /* 0x000000ff1a00720c */ /* 0x000fda0003f05270 */
[----:B------:R-:W-:Y:S05]  /*0250*/  @P0 BRA `(.L_x_30) ;  /* 0x00000000007c0947 */ /* 0x000fea0003800000 */
[----:B------:R-:W0:Y:S01]  /*0260*/  LDCU UR4, c[0x0][0x374] ;  /* 0x00006e80ff0477ac */ /* 0x000e220008000800 */
[----:B------:R-:W1:Y:S01]  /*0270*/  LDCU UR5, c[0x0][0x370] ;  /* 0x00006e00ff0577ac */ /* 0x000e620008000800 */
[----:B0-----:R-:W-:Y:S02]  /*0280*/  IMAD R19, R19, UR4, RZ ;  /* 0x0000000413137c24 */ /* 0x001fe4000f8e02ff */
[----:B-1----:R-:W-:-:S03]  /*0290*/  IMAD R0, R18, UR5, RZ ;  /* 0x0000000512007c24 */ /* 0x002fc6000f8e02ff */
[----:B------:R-:W-:Y:S02]  /*02a0*/  ISETP.GE.U32.AND P1, PT, R19, R2, PT ;  /* 0x000000021300720c */ /* 0x000fe40003f26070 */
[----:B------:R-:W-:-:S13]  /*02b0*/  ISETP.GE.U32.AND P0, PT, R0, R3, PT ;  /* 0x000000030000720c */ /* 0x000fda0003f06070 */
        /* <DEDUP_REMOVED lines=9> */
.L_x_31:
[----:B------:R-:W0:Y:S08]  /*0350*/  LDC.64 R8, c[0x0][0x388] ;  /* 0x0000e200ff087b82 */ /* 0x000e300000000a00 */
[----:B------:R-:W1:Y:S01]  /*0360*/  LDC.64 R10, c[0x0][0x390] ;  /* 0x0000e400ff0a7b82 */ /* 0x000e620000000a00 */
[----:B0-----:R-:W2:Y:S04]  /*0370*/  LDG.E R16, desc[UR36][R8.64+0xc] ;  /* 0x00000c2408107981 */ /* 0x001ea8000c1e1900 */
[----:B-1----:R-:W2:Y:S01]  /*0380*/  LDG.E R17, desc[UR36][R10.64+0x8] ;  /* 0x000008240a117981 */ /* 0x002ea2000c1e1900 */
[----:B------:R-:W0:Y:S02]  /*0390*/  LDCU UR4, c[0x0][0x370] ;  /* 0x00006e00ff0477ac */ /* 0x000e240008000800 */
[----:B------:R-:W1:Y:S01]  /*03a0*/  LDC.64 R2, c[0x4][R2] ;  /* 0x0100000002027b82 */ /* 0x000e620000000a00 */
[----:B------:R-:W-:Y:S01]  /*03b0*/  MOV R6, R25 ;  /* 0x0000001900067202 */ /* 0x000fe20000000f00 */
[----:B------:R-:W-:-:S02]  /*03c0*/  IMAD.MOV.U32 R7, RZ, RZ, R24 ;  /* 0x000000ffff077224 */ /* 0x000fc400078e0018 */
[----:B0-----:R-:W-:Y:S01]  /*03d0*/  IMAD R18, R18, UR4, RZ ;  /* 0x0000000412127c24 */ /* 0x001fe2000f8e02ff */
[----:B------:R-:W0:Y:S02]  /*03e0*/  LDCU.64 UR4, c[0x4][0x20] ;  /* 0x01000400ff0477ac */ /* 0x000e240008000a00 */
[----:B0-----:R-:W-:Y:S01]  /*03f0*/  MOV R4, UR4 ;  /* 0x0000000400047c02 */ /* 0x001fe20008000f00 */
[----:B------:R-:W-:Y:S01]  /*0400*/  IMAD.U32 R5, RZ, RZ, UR5 ;  /* 0x00000005ff057e24 */ /* 0x000fe2000f8e00ff */
[----:B-12---:R0:W-:Y:S06]  /*0410*/  STL.128 [R1], R16 ;  /* 0x0000001001007387 */ /* 0x0061ec0000100c00 */
[----:B------:R-:W-:-:S07]  /*0420*/  LEPC R20, `(.L_x_32) ;  /* 0x000000001014794e */ /* 0x000fce0000000000 */
[----:B0-----:R-:W-:Y:S05]  /*0430*/  CALL.ABS.NOINC R2 ;  /* 0x0000000002007343 */ /* 0x001fea0003c00000 */
.L_x_32:
[----:B------:R0:W5:Y:S02]  /*0440*/  LDG.E.64 R2, desc[UR36][R22.64+0x8] ;  /* 0x0000082416027981 */ /* 0x000164000c1e1b00 */
.L_x_30:
[----:B------:R-:W-:Y:S05]  /*0450*/  BSYNC.RECONVERGENT B6 ;  /* 0x0000000000067941 */ /* 0x000fea0003800200 */
.L_x_29:
[----:B-----5:R-:W-:-:S05]  /*0460*/  IMAD R3, R2, R3, RZ ;  /* 0x0000000302037224 */ /* 0x020fca00078e02ff */
[----:B------:R-:W-:-:S13]  /*0470*/  ISETP.GE.AND P0, PT, R26, R3, PT ;  /* 0x000000031a00720c */ /* 0x000fda0003f06270 */
[----:B------:R-:W-:Y:S05]  /*0480*/  @P0 EXIT ;  /* 0x000000000000094d */ /* 0x000fea0003800000 */
[----:B------:R-:W1:Y:S01]  /*0490*/  LDC.64 R8, c[0x0][0x390] ;  /* 0x0000e400ff087b82 */ /* 0x000e620000000a00 */
[----:B0-----:R-:W2:Y:S04]  /*04a0*/  LDG.E.64 R22, desc[UR36][R22.64] ;  /* 0x0000002416167981 */ /* 0x001ea8000c1e1b00 */
[----:B-1----:R-:W3:Y:S03]  /*04b0*/  LDG.E.64 R4, desc[UR36][R8.64] ;  /* 0x0000002408047981 */ /* 0x002ee6000c1e1b00 */
[----:B------:R-:W0:Y:S02]  /*04c0*/  LDC.64 R6, c[0x0][0x380] ;  /* 0x0000e000ff067b82 */ /* 0x000e240000000a00 */
[----:B0-----:R-:W4:Y:S01]  /*04d0*/  LDG.E.64 R6, desc[UR36][R6.64] ;  /* 0x0000002406067981 */ /* 0x001f22000c1e1b00 */
[----:B--2---:R-:W-:-:S06]  /*04e0*/  IMAD.WIDE R2, R26, 0x4, R22 ;  /* 0x000000041a027825 */ /* 0x004fcc00078e0216 */
[----:B------:R-:W2:Y:S01]  /*04f0*/  LD.E R2, desc[UR36][R2.64] ;  /* 0x0000002402027980 */ /* 0x000ea2000c101900 */
[----:B---3--:R-:W-:-:S06]  /*0500*/  IMAD.WIDE R4, R26, 0x4, R4 ;  /* 0x000000041a047825 */ /* 0x008fcc00078e0204 */
[----:B------:R-:W2:Y:S01]  /*0510*/  LD.E R5, desc[UR36][R4.64] ;  /* 0x0000002404057980 */ /* 0x000ea2000c101900 */
[----:B----4-:R-:W-:-:S04]  /*0520*/  IMAD.WIDE R26, R26, 0x4, R6 ;  /* 0x000000041a1a7825 */ /* 0x010fc800078e0206 */
[----:B--2---:R-:W-:-:S05]  /*0530*/  FMUL R11, R2, R5 ;  /* 0x00000005020b7220 */ /* 0x004fca0000400000 */
[----:B------:R-:W-:Y:S01]  /*0540*/  ST.E desc[UR36][R26.64], R11 ;  /* 0x0000000b1a007985 */ /* 0x000fe2000c101924 */
[----:B------:R-:W-:Y:S05]  /*0550*/  EXIT ;  /* 0x000000000000794d */ /* 0x000fea0003800000 */
.L_x_33:
        /* <DEDUP_REMOVED lines=10> */
.L_x_104:


//--------------------- .text._Z19ScalarMatrixProductP8Vector2DfS0_ --------------------------
	.section	.text._Z19ScalarMatrixProductP8Vector2DfS0_,"ax",@progbits
	.align	128
        .global         _Z19ScalarMatrixProductP8Vector2DfS0_
        .type           _Z19ScalarMatrixProductP8Vector2DfS0_,@function
        .size           _Z19ScalarMatrixProductP8Vector2DfS0_,(.L_x_105 - _Z19ScalarMatrixProductP8Vector2DfS0_)
        .other          _Z19ScalarMatrixProductP8Vector2DfS0_,@"STO_CUDA_ENTRY STV_DEFAULT"
_Z19ScalarMatrixProductP8Vector2DfS0_:
.text._Z19ScalarMatrixProductP8Vector2DfS0_:
        /* <DEDUP_REMOVED lines=17> */
.L_x_34:
        /* <DEDUP_REMOVED lines=8> */
.L_x_36:
[----:B------:R-:W-:Y:S05]  /*0190*/  EXIT ;  /* 0x000000000000794d */ /* 0x000fea0003800000 */
.L_x_35:
        /* <DEDUP_REMOVED lines=27> */
.L_x_39:
        /* <DEDUP_REMOVED lines=15> */
.L_x_40:
[----:B------:R0:W5:Y:S02]  /*0440*/  LDG.E.64 R2, desc[UR36][R22.64+0x8] ;  /* 0x0000082416027981 */ /* 0x000164000c1e1b00 */
.L_x_38:
[----:B------:R-:W-:Y:S05]  /*0450*/  BSYNC.RECONVERGENT B6 ;  /* 0x0000000000067941 */ /* 0x000fea0003800200 */
.L_x_37:
[----:B-----5:R-:W-:-:S05]  /*0460*/  IMAD R3, R2, R3, RZ ;  /* 0x0000000302037224 */ /* 0x020fca00078e02ff */
[----:B------:R-:W-:-:S13]  /*0470*/  ISETP.GE.AND P0, PT, R26, R3, PT ;  /* 0x000000031a00720c */ /* 0x000fda0003f06270 */
[----:B------:R-:W-:Y:S05]  /*0480*/  @P0 EXIT ;  /* 0x000000000000094d */ /* 0x000fea0003800000 */
[----:B0-----:R-:W2:Y:S01]  /*0490*/  LDG.E.64 R22, desc[UR36][R22.64] ;  /* 0x0000002416167981 */ /* 0x001ea2000c1e1b00 */
[----:B------:R-:W0:Y:S01]  /*04a0*/  LDC.64 R6, c[0x0][0x380] ;  /* 0x0000e000ff067b82 */ /* 0x000e220000000a00 */
[----:B------:R-:W1:Y:S02]  /*04b0*/  LDCU UR4, c[0x0][0x388] ;  /* 0x00007100ff0477ac */ /* 0x000e640008000800 */
[----:B0-----:R-:W3:Y:S01]  /*04c0*/  LDG.E.64 R4, desc[UR36][R6.64] ;  /* 0x0000002406047981 */ /* 0x001ee2000c1e1b00 */
[----:B--2---:R-:W-:-:S06]  /*04d0*/  IMAD.WIDE R2, R26, 0x4, R22 ;  /* 0x000000041a027825 */ /* 0x004fcc00078e0216 */
[----:B------:R-:W1:Y:S01]  /*04e0*/  LD.E R2, desc[UR36][R2.64] ;  /* 0x0000002402027980 */ /* 0x000e62000c101900 */
[----:B---3--:R-:W-:-:S04]  /*04f0*/  IMAD.WIDE R4, R26, 0x4, R4 ;  /* 0x000000041a047825 */ /* 0x008fc800078e0204 */
[----:B-1----:R-:W-:-:S05]  /*0500*/  FMUL R9, R2, UR4 ;  /* 0x0000000402097c20 */ /* 0x002fca0008400000 */
[----:B------:R-:W-:Y:S01]  /*0510*/  ST.E desc[UR36][R4.64], R9 ;  /* 0x0000000904007985 */ /* 0x000fe2000c101924 */
[----:B------:R-:W-:Y:S05]  /*0520*/  EXIT ;  /* 0x000000000000794d */ /* 0x000fea0003800000 */
.L_x_41:
        /* <DEDUP_REMOVED lines=13> */
.L_x_105:


//--------------------- .text._Z19ScalarMinusVector2DP8Vector2DfS0_ --------------------------
	.section	.text._Z19ScalarMinusVector2DP8Vector2DfS0_,"ax",@progbits
	.align	128
        .global         _Z19ScalarMinusVector2DP8Vector2DfS0_
        .type           _Z19ScalarMinusVector2DP8Vector2DfS0_,@function
        .size           _Z19ScalarMinusVector2DP8Vector2DfS0_,(.L_x_106 - _Z19ScalarMinusVector2DP8Vector2DfS0_)
        .other          _Z19ScalarMinusVector2DP8Vector2DfS0_,@"STO_CUDA_ENTRY STV_DEFAULT"
_Z19ScalarMinusVector2DP8Vector2DfS0_:
.text._Z19ScalarMinusVector2DP8Vector2DfS0_:
        /* <DEDUP_REMOVED lines=17> */
.L_x_42:
        /* <DEDUP_REMOVED lines=8> */
.L_x_44:
[----:B------:R-:W-:Y:S05]  /*0190*/  EXIT ;  /* 0x000000000000794d */ /* 0x000fea0003800000 */
.L_x_43:
        /* <DEDUP_REMOVED lines=27> */
.L_x_47:
        /* <DEDUP_REMOVED lines=15> */
.L_x_48:
[----:B------:R0:W5:Y:S02]  /*0440*/  LDG.E.64 R2, desc[UR36][R22.64+0x8] ;  /* 0x0000082416027981 */ /* 0x000164000c1e1b00 */
.L_x_46:
[----:B------:R-:W-:Y:S05]  /*0450*/  BSYNC.RECONVERGENT B6 ;  /* 0x0000000000067941 */ /* 0x000fea0003800200 */
.L_x_45:
        /* <DEDUP_REMOVED lines=10> */
[----:B-1----:R-:W-:-:S05]  /*0500*/  FADD R9, -R2, UR4 ;  /* 0x0000000402097e21 */ /* 0x002fca0008000100 */
[----:B------:R-:W-:Y:S01]  /*0510*/  ST.E desc[UR36][R4.64], R9 ;  /* 0x0000000904007985 */ /* 0x000fe2000c101924 */
[----:B------:R-:W-:Y:S05]  /*0520*/  EXIT ;  /* 0x000000000000794d */ /* 0x000fea0003800000 */
.L_x_49:
        /* <DEDUP_REMOVED lines=13> */
.L_x_106:


//--------------------- .text._Z13MatrixProductP8Vector2DS0_S0_ --------------------------
	.section	.text._Z13MatrixProductP8Vector2DS0_S0_,"ax",@progbits
	.align	128
        .global         _Z13MatrixProductP8Vector2DS0_S0_
        .type           _Z13MatrixProductP8Vector2DS0_S0_,@function
        .size           _Z13MatrixProductP8Vector2DS0_S0_,(.L_x_107 - _Z13MatrixProductP8Vector2DS0_S0_)
        .other          _Z13MatrixProductP8Vector2DS0_S0_,@"STO_CUDA_ENTRY STV_DEFAULT"
_Z13MatrixProductP8Vector2DS0_S0_:
.text._Z13MatrixProductP8Vector2DS0_S0_:
[----:B------:R-:W0:Y:S01]  /*0000*/  LDC R1, c[0x0][0x37c] ;  /* 0x0000df00ff017b82 */ /* 0x000e220000000800 */
[----:B------:R-:W1:Y:S01]  /*0010*/  S2R R23, SR_TID.X ;  /* 0x0000000000177919 */ /* 0x000e620000002100 */
[----:B------:R-:W2:Y:S06]  /*0020*/  LDCU UR5, c[0x0][0x2fc] ;  /* 0x00005f80ff0577ac */ /* 0x000eac0008000800 */
[----:B------:R-:W1:Y:S01]  /*0030*/  LDC R18, c[0x0][0x360] ;  /* 0x0000d800ff127b82 */ /* 0x000e620000000800 */
[----:B0-----:R-:W-:Y:S01]  /*0040*/  IADD3 R1, PT, PT, R1, -0x10, RZ ;  /* 0xfffffff001017810 */ /* 0x001fe20007ffe0ff */
[----:B------:R-:W0:Y:S01]  /*0050*/  S2R R2, SR_TID.Y ;  /* 0x0000000000027919 */ /* 0x000e220000002200 */
[----:B------:R-:W3:Y:S01]  /*0060*/  LDCU UR4, c[0x0][0x2f8] ;  /* 0x00005f00ff0477ac */ /* 0x000ee20008000800 */
[----:B------:R-:W-:Y:S01]  /*0070*/  BSSY.RECONVERGENT B6, `(.L_x_50) ;  /* 0x000004d000067945 */ /* 0x000fe20003800200 */
[----:B------:R-:W4:Y:S03]  /*0080*/  LDCU.64 UR36, c[0x0][0x358] ;  /* 0x00006b00ff2477ac */ /* 0x000f260008000a00 */
[----:B------:R-:W1:Y:S08]  /*0090*/  S2UR UR6, SR_CTAID.X ;  /* 0x00000000000679c3 */ /* 0x000e700000002500 */
[----:B------:R-:W0:Y:S01]  /*00a0*/  S2UR UR7, SR_CTAID.Y ;  /* 0x00000000000779c3 */ /* 0x000e220000002600 */
[----:B---3--:R-:W-:-:S07]  /*00b0*/  IADD3 R24, P1, PT, R1, UR4, RZ ;  /* 0x0000000401187c10 */ /* 0x008fce000ff3e0ff */
[----:B------:R-:W0:Y:S01]  /*00c0*/  LDC R19, c[0x0][0x364] ;  /* 0x0000d900ff137b82 */ /* 0x000e220000000800 */
[----:B--2---:R-:W-:Y:S01]  /*00d0*/  IADD3.X R22, PT, PT, RZ, UR5, RZ, P1, !PT ;  /* 0x00000005ff167c10 */ /* 0x004fe20008ffe4ff */
[----:B-1----:R-:W-:Y:S02]  /*00e0*/  IMAD R23, R18, UR6, R23 ;  /* 0x0000000612177c24 */ /* 0x002fe4000f8e0217 */
[----:B0-----:R-:W-:-:S05]  /*00f0*/  IMAD R2, R19, UR7, R2 ;  /* 0x0000000713027c24 */ /* 0x001fca000f8e0202 */
[----:B------:R-:W-:-:S13]  /*0100*/  LOP3.LUT P0, RZ, R23, R2, RZ, 0xfc, !PT ;  /* 0x0000000217ff7212 */ /* 0x000fda000780fcff */
[----:B----4-:R-:W-:Y:S05]  /*0110*/  @P0 BRA `(.L_x_51) ;  /* 0x0000000400080947 */ /* 0x010fea0003800000 */
[----:B------:R-:W0:Y:S08]  /*0120*/  LDC.64 R4, c[0x0][0x388] ;  /* 0x0000e200ff047b82 */ /* 0x000e300000000a00 */
[----:B------:R-:W1:Y:S01]  /*0130*/  LDC.64 R6, c[0x0][0x390] ;  /* 0x0000e400ff067b82 */ /* 0x000e620000000a00 */
[----:B0-----:R-:W2:Y:S04]  /*0140*/  LDG.E R4, desc[UR36][R4.64+0xc] ;  /* 0x00000c2404047981 */ /* 0x001ea8000c1e1900 */
[----:B-1----:R-:W2:Y:S02]  /*0150*/  LDG.E R7, desc[UR36][R6.64+0x8] ;  /* 0x0000082406077981 */ /* 0x002ea4000c1e1900 */
[----:B--2---:R-:W-:-:S13]  /*0160*/  ISETP.NE.AND P0, PT, R4, R7, PT ;  /* 0x000000070400720c */ /* 0x004fda0003f05270 */
[----:B------:R-:W-:Y:S05]  /*0170*/  @!P0 BRA `(.L_x_52) ;  /* 0x0000000000688947 */ /* 0x000fea0003800000 */
        /* <DEDUP_REMOVED lines=8> */
.L_x_53:
[----:B------:R-:W0:Y:S01]  /*0200*/  LDC.64 R6, c[0x0][0x388] ;  /* 0x0000e200ff067b82 */ /* 0x000e220000000a00 */
[----:B------:R-:W1:Y:S07]  /*0210*/  LDCU.64 UR4, c[0x4][0x80] ;  /* 0x01001000ff0477ac */ /* 0x000e6e0008000a00 */
[----:B------:R-:W2:Y:S01]  /*0220*/  LDC.64 R12, c[0x0][0x390] ;  /* 0x0000e400ff0c7b82 */ /* 0x000ea20000000a00 */
[----:B0-----:R-:W3:Y:S04]  /*0230*/  LDG.E.64 R6, desc[UR36][R6.64+0x8] ;  /* 0x0000082406067981 */ /* 0x001ee8000c1e1b00 */
[----:B--2---:R-:W2:Y:S03]  /*0240*/  LDG.E.64 R12, desc[UR36][R12.64+0x8] ;  /* 0x000008240c0c7981 */ /* 0x004ea6000c1e1b00 */
[----:B------:R-:W0:Y:S01]  /*0250*/  LDC.64 R2, c[0x4][R2] ;  /* 0x0100000002027b82 */ /* 0x000e220000000a00 */
[----:B-1----:R-:W-:Y:S01]  /*0260*/  IMAD.U32 R4, RZ, RZ, UR4 ;  /* 0x00000004ff047e24 */ /* 0x002fe2000f8e00ff */
[----:B------:R-:W-:-:S02]  /*0270*/  MOV R5, UR5 ;  /* 0x0000000500057c02 */ /* 0x000fc40008000f00 */
[----:B---3--:R-:W-:Y:S01]  /*0280*/  MOV R8, R7 ;  /* 0x0000000700087202 */ /* 0x008fe20000000f00 */
[----:B------:R-:W-:Y:S01]  /*0290*/  IMAD.MOV.U32 R9, RZ, RZ, R6 ;  /* 0x000000ffff097224 */ /* 0x000fe200078e0006 */
[----:B------:R-:W-:Y:S01]  /*02a0*/  MOV R6, R24 ;  /* 0x0000001800067202 */ /* 0x000fe20000000f00 */
[----:B------:R-:W-:Y:S01]  /*02b0*/  IMAD.MOV.U32 R7, RZ, RZ, R22 ;  /* 0x000000ffff077224 */ /* 0x000fe200078e0016 */
[----:B--2---:R-:W-:Y:S02]  /*02c0*/  MOV R10, R13 ;  /* 0x0000000d000a7202 */ /* 0x004fe40000000f00 */
[----:B------:R-:W-:-:S05]  /*02d0*/  MOV R11, R12 ;  /* 0x0000000c000b7202 */ /* 0x000fca0000000f00 */
[----:B0-----:R1:W-:Y:S02]  /*02e0*/  STL.128 [R1], R8 ;  /* 0x0000000801007387 */ /* 0x0013e40000100c00 */
[----:B------:R-:W-:-:S07]  /*02f0*/  LEPC R20, `(.L_x_54) ;  /* 0x000000001014794e */ /* 0x000fce0000000000 */
[----:B-1----:R-:W-:Y:S05]  /*0300*/  CALL.ABS.NOINC R2 ;  /* 0x0000000002007343 */ /* 0x002fea0003c00000 */
.L_x_54:
[----:B------:R-:W-:Y:S05]  /*0310*/  EXIT ;  /* 0x000000000000794d */ /* 0x000fea0003800000 */
.L_x_52:
[----:B------:R-:W0:Y:S02]  /*0320*/  LDC.64 R4, c[0x0][0x380] ;  /* 0x0000e000ff047b82 */ /* 0x000e240000000a00 */
[----:B0-----:R-:W2:Y:S01]  /*0330*/  LDG.E R0, desc[UR36][R4.64+0x8] ;  /* 0x0000082404007981 */ /* 0x001ea2000c1e1900 */
[----:B------:R-:W0:Y:S02]  /*0340*/  LDCU UR4, c[0x0][0x374] ;  /* 0x00006e80ff0477ac */ /* 0x000e240008000800 */
[----:B0-----:R-:W-:-:S05]  /*0350*/  IMAD R19, R19, UR4, RZ ;  /* 0x0000000413137c24 */ /* 0x001fca000f8e02ff */
[----:B--2---:R-:W-:-:S13]  /*0360*/  ISETP.GE.U32.AND P0, PT, R19, R0, PT ;  /* 0x000000001300720c */ /* 0x004fda0003f06070 */
[----:B------:R-:W-:Y:S05]  /*0370*/  @!P0 BRA `(.L_x_55) ;  /* 0x0000000000148947 */ /* 0x000fea0003800000 */
[----:B------:R-:W2:Y:S01]  /*0380*/  LDG.E R5, desc[UR36][R4.64+0xc] ;  /* 0x00000c2404057981 */ /* 0x000ea2000c1e1900 */
[----:B------:R-:W0:Y:S02]  /*0390*/  LDCU UR4, c[0x0][0x370] ;  /* 0x00006e00ff0477ac */ /* 0x000e240008000800 */
[----:B0-----:R-:W-:-:S05]  /*03a0*/  IMAD R0, R18, UR4, RZ ;  /* 0x0000000412007c24 */ /* 0x001fca000f8e02ff */
[----:B--2---:R-:W-:-:S13]  /*03b0*/  ISETP.GE.U32.AND P0, PT, R0, R5, PT ;  /* 0x000000050000720c */ /* 0x004fda0003f06070 */
[----:B------:R-:W-:Y:S05]  /*03c0*/  @P0 BRA `(.L_x_51) ;  /* 0x00000000005c0947 */ /* 0x000fea0003800000 */
.L_x_55:
[----:B------:R-:W-:Y:S01]  /*03d0*/  MOV R25, 0xd0 ;  /* 0x000000d000197802 */ /* 0x000fe20000000f00 */
[----:B------:R-:W0:Y:S01]  /*03e0*/  LDCU.64 UR4, c[0x4][0x88] ;  /* 0x01001100ff0477ac */ /* 0x000e220008000a00 */
[----:B------:R-:W-:Y:S02]  /*03f0*/  CS2R R6, SRZ ;  /* 0x0000000000067805 */ /* 0x000fe4000001ff00 */
[----:B------:R1:W2:Y:S01]  /*0400*/  LDC.64 R8, c[0x4][R25] ;  /* 0x0100000019087b82 */ /* 0x0002a20000000a00 */
[----:B0-----:R-:W-:Y:S02]  /*0410*/  MOV R4, UR4 ;  /* 0x0000000400047c02 */ /* 0x001fe40008000f00 */
[----:B-1----:R-:W-:-:S07]  /*0420*/  MOV R5, UR5 ;  /* 0x0000000500057c02 */ /* 0x002fce0008000f00 */
[----:B------:R-:W-:-:S07]  /*0430*/  LEPC R20, `(.L_x_56) ;  /* 0x000000001014794e */ /* 0x000fce0000000000 */
[----:B--2---:R-:W-:Y:S05]  /*0440*/  CALL.ABS.NOINC R8 ;  /* 0x0000000008007343 */ /* 0x004fea0003c00000 */
.L_x_56:
[----:B------:R-:W0:Y:S02]  /*0450*/  LDC.64 R8, c[0x0][0x380] ;  /* 0x0000e000ff087b82 */ /* 0x000e240000000a00 */
[----:B0-----:R-:W2:Y:S01]  /*0460*/  LDG.E.64 R8, desc[UR36][R8.64+0x8] ;  /* 0x0000082408087981 */ /* 0x001ea2000c1e1b00 */
[----:B------:R-:W0:Y:S05]  /*0470*/  LDCU UR4, c[0x0][0x370] ;  /* 0x00006e00ff0477ac */ /* 0x000e2a0008000800 */
[----:B------:R1:W3:Y:S01]  /*0480*/  LDC.64 R10, c[0x4][R25] ;  /* 0x01000000190a7b82 */ /* 0x0002e20000000a00 */
[----:B------:R-:W-:Y:S02]  /*0490*/  MOV R6, R24 ;  /* 0x0000001800067202 */ /* 0x000fe40000000f00 */
[----:B------:R-:W-:Y:S01]  /*04a0*/  MOV R7, R22 ;  /* 0x0000001600077202 */ /* 0x000fe20000000f00 */
[----:B0-----:R-:W-:Y:S01]  /*04b0*/  IMAD R18, R18, UR4, RZ ;  /* 0x0000000412127c24 */ /* 0x001fe2000f8e02ff */
[----:B------:R-:W0:Y:S02]  /*04c0*/  LDCU.64 UR4, c[0x4][0x20] ;  /* 0x01000400ff0477ac */ /* 0x000e240008000a00 */
[----:B0-----:R-:W-:Y:S01]  /*04d0*/  MOV R4, UR4 ;  /* 0x0000000400047c02 */ /* 0x001fe20008000f00 */
[----:B------:R-:W-:-:S02]  /*04e0*/  IMAD.U32 R5, RZ, RZ, UR5 ;  /* 0x00000005ff057e24 */ /* 0x000fc4000f8e00ff */
[----:B--2---:R-:W-:Y:S01]  /*04f0*/  IMAD.MOV.U32 R16, RZ, RZ, R9 ;  /* 0x000000ffff107224 */ /* 0x004fe200078e0009 */
[----:B------:R-:W-:-:S05]  /*0500*/  MOV R17, R8 ;  /* 0x0000000800117202 */ /* 0x000fca0000000f00 */
[----:B---3--:R1:W-:Y:S02]  /*0510*/  STL.128 [R1], R16 ;  /* 0x0000001001007387 */ /* 0x0083e40000100c00 */
[----:B------:R-:W-:-:S07]  /*0520*/  LEPC R20, `(.L_x_51) ;  /* 0x000000001014794e */ /* 0x000fce0000000000 */
[----:B-1----:R-:W-:Y:S05]  /*0530*/  CALL.ABS.NOINC R10 ;  /* 0x000000000a007343 */ /* 0x002fea0003c00000 */
.L_x_51:
[----:B------:R-:W-:Y:S05]  /*0540*/  BSYNC.RECONVERGENT B6 ;  /* 0x0000000000067941 */ /* 0x000fea0003800200 */
.L_x_50:
[----:B------:R-:W0:Y:S02]  /*0550*/  LDC.64 R12, c[0x0][0x380] ;  /* 0x0000e000ff0c7b82 */ /* 0x000e240000000a00 */
[----:B0-----:R-:W2:Y:S02]  /*0560*/  LDG.E R0, desc[UR36][R12.64+0xc] ;  /* 0x00000c240c007981 */ /* 0x001ea4000c1e1900 */
[----:B--2---:R-:W-:-:S13]  /*0570*/  ISETP.GE.AND P0, PT, R23, R0, PT ;  /* 0x000000001700720c */ /* 0x004fda0003f06270 */
[----:B------:R-:W-:Y:S05]  /*0580*/  @P0 EXIT ;  /* 0x000000000000094d */ /* 0x000fea0003800000 */
[----:B------:R-:W2:Y:S02]  /*0590*/  LDG.E R3, desc[UR36][R12.64+0x8] ;  /* 0x000008240c037981 */ /* 0x000ea4000c1e1900 */
[----:B--2---:R-:W-:-:S13]  /*05a0*/  ISETP.GE.AND P0, PT, R2, R3, PT ;  /* 0x000000030200720c */ /* 0x004fda0003f06270 */
[----:B------:R-:W-:Y:S05]  /*05b0*/  @P0 EXIT ;  /* 0x000000000000094d */ /* 0x000fea0003800000 */
[----:B------:R-:W0:Y:S02]  /*05c0*/  LDC.64 R10, c[0x0][0x388] ;  /* 0x0000e200ff0a7b82 */ /* 0x000e240000000a00 */
[----:B0-----:R-:W2:Y:S01]  /*05d0*/  LDG.E R3, desc[UR36][R10.64+0xc] ;  /* 0x00000c240a037981 */ /* 0x001ea2000c1e1900 */
[----:B------:R-:W-:Y:S01]  /*05e0*/  HFMA2 R22, -RZ, RZ, 0, 0 ;  /* 0x00000000ff167431 */ /* 0x000fe200000001ff */
[----:B--2---:R-:W-:-:S13]  /*05f0*/  ISETP.GE.AND P0, PT, R3, 0x1, PT ;  /* 0x000000010300780c */ /* 0x004fda0003f06270 */
[----:B------:R-:W-:Y:S05]  /*0600*/  @!P0 BRA `(.L_x_57) ;  /* 0x0000000400b08947 */ /* 0x000fea0003800000 */
[----:B------:R-:W0:Y:S01]  /*0610*/  LDC.64 R14, c[0x0][0x390] ;  /* 0x0000e400ff0e7b82 */ /* 0x000e220000000a00 */
[----:B------:R-:W5:Y:S04]  /*0620*/  LDG.E.64 R10, desc[UR36][R10.64] ;  /* 0x000000240a0a7981 */ /* 0x000f68000c1e1b00 */
[----:B0-----:R0:W5:Y:S04]  /*0630*/  LDG.E R6, desc[UR36][R14.64+0xc] ;  /* 0x00000c240e067981 */ /* 0x001168000c1e1900 */
[----:B------:R0:W5:Y:S01]  /*0640*/  LDG.E.64 R8, desc[UR36][R14.64] ;  /* 0x000000240e087981 */ /* 0x000162000c1e1b00 */
[C---:B------:R-:W-:Y:S01]  /*0650*/  ISETP.GE.U32.AND P1, PT, R3.reuse, 0x8, PT ;  /* 0x000000080300780c */ /* 0x040fe20003f26070 */
[----:B------:R-:W-:Y:S01]  /*0660*/  IMAD R7, R2, R3, RZ ;  /* 0x0000000302077224 */ /* 0x000fe200078e02ff */
[----:B------:R-:W-:Y:S01]  /*0670*/  LOP3.LUT R5, R3, 0x7, RZ, 0xc0, !PT ;  /* 0x0000000703057812 */ /* 0x000fe200078ec0ff */
[----:B------:R-:W-:Y:S01]  /*0680*/  IMAD.MOV.U32 R22, RZ, RZ, RZ ;  /* 0x000000ffff167224 */ /* 0x000fe200078e00ff */
[----:B------:R-:W-:-:S02]  /*0690*/  MOV R20, RZ ;  /* 0x000000ff00147202 */ /* 0x000fc40000000f00 */
[----:B------:R-:W-:-:S07]  /*06a0*/  ISETP.NE.AND P0, PT, R5, RZ, PT ;  /* 0x000000ff0500720c */ /* 0x000fce0003f05270 */
[----:B0-----:R-:W-:Y:S06]  /*06b0*/  @!P1 BRA `(.L_x_58) ;  /* 0x0000000000c49947 */ /* 0x001fec0003800000 */
[----:B-----5:R-:W-:Y:S01]  /*06c0*/  IMAD.WIDE.U32 R14, R7, 0x4, R10 ;  /* 0x00000004070e7825 */ /* 0x020fe200078e000a */
[----:B------:R-:W-:Y:S01]  /*06d0*/  LOP3.LUT R20, R3, 0x7ffffff8, RZ, 0xc0, !PT ;  /* 0x7ffffff803147812 */ /* 0x000fe200078ec0ff */
[----:B------:R-:W-:Y:S01]  /*06e0*/  BSSY.RECONVERGENT B0, `(.L_x_58) ;  /* 0x000002e000007945 */ /* 0x000fe20003800200 */
[----:B------:R-:W-:Y:S01]  /*06f0*/  MOV R22, RZ ;  /* 0x000000ff00167202 */ /* 0x000fe20000000f00 */
[----:B------:R-:W-:Y:S01]  /*0700*/  IMAD.MOV.U32 R4, RZ, RZ, R23 ;  /* 0x000000ffff047224 */ /* 0x000fe200078e0017 */
[----:B------:R-:W-:Y:S02]  /*0710*/  IADD3 R16, P1, PT, R14, 0x10, RZ ;  /* 0x000000100e107810 */ /* 0x000fe40007f3e0ff */
[----:B------:R-:W-:Y:S02]  /*0720*/  IADD3 R21, PT, PT, -R20, RZ, RZ ;  /* 0x000000ff14157210 */ /* 0x000fe40007ffe1ff */
[----:B------:R-:W-:-:S09]  /*0730*/  IADD3.X R17, PT, PT, RZ, R15, RZ, P1, !PT ;  /* 0x0000000fff117210 */ /* 0x000fd20000ffe4ff */
.L_x_59:
[----:B------:R-:W-:Y:S01]  /*0740*/  IMAD.WIDE R26, R4, 0x4, R8 ;  /* 0x00000004041a7825 */ /* 0x000fe200078e0208 */
[----:B------:R-:W-:Y:S02]  /*0750*/  MOV R14, R16 ;  /* 0x00000010000e7202 */ /* 0x000fe40000000f00 */
[----:B------:R-:W-:Y:S02]  /*0760*/  MOV R15, R17 ;  /* 0x00000011000f7202 */ /* 0x000fe40000000f00 */
[----:B------:R-:W2:Y:S04]  /*0770*/  LD.E R24, desc[UR36][R26.64] ;  /* 0x000000241a187980 */ /* 0x000ea8000c101900 */
[----:B------:R-:W2:Y:S01]  /*0780*/  LD.E R25, desc[UR36][R14.64+-0x10] ;  /* 0xfffff0240e197980 */ /* 0x000ea2000c101900 */
[----:B------:R-:W-:-:S05]  /*0790*/  IMAD.WIDE R16, R6, 0x4, R26 ;  /* 0x0000000406107825 */ /* 0x000fca00078e021a */
[----:B------:R2:W3:Y:S01]  /*07a0*/  LD.E R28, desc[UR36][R16.64] ;  /* 0x00000024101c7980 */ /* 0x0004e2000c101900 */
[----:B------:R-:W-:-:S05]  /*07b0*/  IMAD.WIDE R18, R6, 0x4, R16 ;  /* 0x0000000406127825 */ /* 0x000fca00078e0210 */
[----:B------:R-:W4:Y:S04]  /*07c0*/  LD.E R29, desc[UR36][R18.64] ;  /* 0x00000024121d7980 */ /* 0x000f28000c101900 */
[----:B------:R-:W3:Y:S01]  /*07d0*/  LD.E R17, desc[UR36][R14.64+-0xc] ;  /* 0xfffff4240e117980 */ /* 0x000ee2000c101900 */
[----:B--2---:R-:W-:-:S03]  /*07e0*/  FFMA R16, R25, R24, R22 ;  /* 0x0000001819107223 */ /* 0x004fc60000000016 */
[----:B------:R-:W4:Y:S01]  /*07f0*/  LD.E R22, desc[UR36][R14.64+-0x8] ;  /* 0xfffff8240e167980 */ /* 0x000f22000c101900 */
[----:B------:R-:W-:-:S03]  /*0800*/  IMAD.WIDE R24, R6, 0x4, R18 ;  /* 0x0000000406187825 */ /* 0x000fc600078e0212 */
[----:B------:R-:W2:Y:S01]  /*0810*/  LD.E R19, desc[UR36][R14.64+-0x4] ;  /* 0xfffffc240e137980 */ /* 0x000ea2000c101900 */
[----:B------:R-:W-:-:S04]  /*0820*/  IMAD.WIDE R26, R6, 0x4, R24 ;  /* 0x00000004061a7825 */ /* 0x000fc800078e0218 */
[----:B---3--:R-:W-:Y:S02]  /*0830*/  FFMA R17, R17, R28, R16 ;  /* 0x0000001c11117223 */ /* 0x008fe40000000010 */
[----:B------:R-:W2:Y:S02]  /*0840*/  LD.E R28, desc[UR36][R24.64] ;  /* 0x00000024181c7980 */ /* 0x000ea4000c101900 */
[----:B----4-:R-:W-:Y:S02]  /*0850*/  FFMA R18, R22, R29, R17 ;  /* 0x0000001d16127223 */ /* 0x010fe40000000011 */
[----:B------:R-:W3:Y:S04]  /*0860*/  LD.E R22, desc[UR36][R14.64] ;  /* 0x000000240e167980 */ /* 0x000ee8000c101900 */
[----:B------:R-:W3:Y:S01]  /*0870*/  LD.E R29, desc[UR36][R26.64] ;  /* 0x000000241a1d7980 */ /* 0x000ee2000c101900 */
[----:B------:R-:W-:-:S04]  /*0880*/  IMAD.WIDE R16, R6, 0x4, R26 ;  /* 0x0000000406107825 */ /* 0x000fc800078e021a */
[----:B--2---:R-:W-:Y:S01]  /*0890*/  FFMA R28, R19, R28, R18 ;  /* 0x0000001c131c7223 */ /* 0x004fe20000000012 */
[C---:B------:R-:W-:Y:S01]  /*08a0*/  IMAD.WIDE R18, R6.reuse, 0x4, R16 ;  /* 0x0000000406127825 */ /* 0x040fe200078e0210 */
[----:B------:R-:W2:Y:S04]  /*08b0*/  LD.E R27, desc[UR36][R14.64+0xc] ;  /* 0x00000c240e1b7980 */ /* 0x000ea8000c101900 */
[----:B------:R-:W4:Y:S01]  /*08c0*/  LD.E R16, desc[UR36][R16.64] ;  /* 0x0000002410107980 */ /* 0x000f22000c101900 */
[----:B------:R-:W-:-:S06]  /*08d0*/  IMAD.WIDE R24, R6, 0x4, R18 ;  /* 0x0000000406187825 */ /* 0x000fcc00078e0212 */
[----:B------:R-:W2:Y:S01]  /*08e0*/  LD.E R24, desc[UR36][R24.64] ;  /* 0x0000002418187980 */ /* 0x000ea2000c101900 */
[----:B---3--:R-:W-:-:S03]  /*08f0*/  FFMA R29, R22, R29, R28 ;  /* 0x0000001d161d7223 */ /* 0x008fc6000000001c */
[----:B------:R-:W4:Y:S04]  /*0900*/  LD.E R28, desc[UR36][R14.64+0x4] ;  /* 0x000004240e1c7980 */ /* 0x000f28000c101900 */
[----:B------:R-:W3:Y:S04]  /*0910*/  LD.E R22, desc[UR36][R18.64] ;  /* 0x0000002412167980 */ /* 0x000ee8000c101900 */
[----:B------:R-:W3:Y:S01]  /*0920*/  LD.E R18, desc[UR36][R14.64+0x8] ;  /* 0x000008240e127980 */ /* 0x000ee2000c101900 */
[----:B------:R-:W-:-:S05]  /*0930*/  VIADD R21, R21, 0x8 ;  /* 0x0000000815157836 */ /* 0x000fca0000000000 */
[----:B------:R-:W-:Y:S02]  /*0940*/  ISETP.NE.AND P1, PT, R21, RZ, PT ;  /* 0x000000ff1500720c */ /* 0x000fe40003f25270 */
[----:B------:R-:W-:Y:S01]  /*0950*/  LEA R4, R6, R4, 0x3 ;  /* 0x0000000406047211 */ /* 0x000fe200078e18ff */
[----:B----4-:R-:W-:Y:S01]  /*0960*/  FFMA R29, R28, R16, R29 ;  /* 0x000000101c1d7223 */ /* 0x010fe2000000001d */
[----:B------:R-:W-:-:S04]  /*0970*/  IADD3 R16, P2, PT, R14, 0x20, RZ ;  /* 0x000000200e107810 */ /* 0x000fc80007f5e0ff */
[----:B------:R-:W-:Y:S01]  /*0980*/  IADD3.X R17, PT, PT, RZ, R15, RZ, P2, !PT ;  /* 0x0000000fff117210 */ /* 0x000fe200017fe4ff */
[----:B---3--:R-:W-:-:S04]  /*0990*/  FFMA R22, R18, R22, R29 ;  /* 0x0000001612167223 */ /* 0x008fc8000000001d */
[----:B--2---:R-:W-:Y:S01]  /*09a0*/  FFMA R22, R27, R24, R22 ;  /* 0x000000181b167223 */ /* 0x004fe20000000016 */
[----:B------:R-:W-:Y:S06]  /*09b0*/  @P1 BRA `(.L_x_59) ;  /* 0xfffffffc00601947 */ /* 0x000fec000383ffff */
[----:B------:R-:W-:Y:S05]  /*09c0*/  BSYNC.RECONVERGENT B0 ;  /* 0x0000000000007941 */ /* 0x000fea0003800200 */
.L_x_58:
[----:B------:R-:W-:Y:S05]  /*09d0*/  @!P0 BRA `(.L_x_57) ;  /* 0x0000000000bc8947 */ /* 0x000fea0003800000 */
[----:B------:R-:W-:Y:S02]  /*09e0*/  ISETP.GE.U32.AND P0, PT, R5, 0x4, PT ;  /* 0x000000040500780c */ /* 0x000fe40003f06070 */
[----:B------:R-:W-:-:S04]  /*09f0*/  LOP3.LUT R26, R3, 0x3, RZ, 0xc0, !PT ;  /* 0x00000003031a7812 */ /* 0x000fc800078ec0ff */
[----:B------:R-:W-:-:S07]  /*0a00*/  ISETP.NE.AND P1, PT, R26, RZ, PT ;  /* 0x000000ff1a00720c */ /* 0x000fce0003f25270 */
[----:B------:R-:W-:Y:S06]  /*0a10*/  @!P0 BRA `(.L_x_60) ;  /* 0x0000000000508947 */ /* 0x000fec0003800000 */
[-C--:B-----5:R-:W-:Y:S01]  /*0a20*/  IMAD R25, R6, R20.reuse, R23 ;  /* 0x0000001406197224 */ /* 0x0a0fe200078e0217 */
[----:B------:R-:W-:-:S03]  /*0a30*/  IADD3 R5, PT, PT, R7, R20, RZ ;  /* 0x0000001407057210 */ /* 0x000fc60007ffe0ff */
[----:B------:R-:W-:-:S04]  /*0a40*/  IMAD.WIDE R24, R25, 0x4, R8 ;  /* 0x0000000419187825 */ /* 0x000fc800078e0208 */
[----:B------:R-:W-:-:S04]  /*0a50*/  IMAD.WIDE R4, R5, 0x4, R10 ;  /* 0x0000000405047825 */ /* 0x000fc800078e020a */
[C---:B------:R-:W-:Y:S01]  /*0a60*/  IMAD.WIDE R14, R6.reuse, 0x4, R24 ;  /* 0x00000004060e7825 */ /* 0x040fe200078e0218 */
[----:B------:R-:W2:Y:S04]  /*0a70*/  LD.E R27, desc[UR36][R4.64] ;  /* 0x00000024041b7980 */ /* 0x000ea8000c101900 */
[----:B------:R-:W2:Y:S01]  /*0a80*/  LD.E R24, desc[UR36][R24.64] ;  /* 0x0000002418187980 */ /* 0x000ea2000c101900 */
[----:B------:R-:W-:-:S03]  /*0a90*/  IMAD.WIDE R16, R6, 0x4, R14 ;  /* 0x0000000406107825 */ /* 0x000fc600078e020e */
[----:B------:R-:W3:Y:S04]  /*0aa0*/  LD.E R15, desc[UR36][R14.64] ;  /* 0x000000240e0f7980 */ /* 0x000ee8000c101900 */
[----:B------:R-:W3:Y:S01]  /*0ab0*/  LD.E R28, desc[UR36][R4.64+0x4] ;  /* 0x00000424041c7980 */ /* 0x000ee2000c101900 */
[----:B------:R-:W-:-:S03]  /*0ac0*/  IMAD.WIDE R18, R6, 0x4, R16 ;  /* 0x0000000406127825 */ /* 0x000fc600078e0210 */
[----:B------:R-:W4:Y:S04]  /*0ad0*/  LD.E R21, desc[UR36][R16.64] ;  /* 0x0000002410157980 */ /* 0x000f28000c101900 */
[----:B------:R-:W4:Y:S04]  /*0ae0*/  LD.E R29, desc[UR36][R4.64+0x8] ;  /* 0x00000824041d7980 */ /* 0x000f28000c101900 */
[----:B------:R-:W4:Y:S04]  /*0af0*/  LD.E R14, desc[UR36][R4.64+0xc] ;  /* 0x00000c24040e7980 */ /* 0x000f28000c101900 */
[----:B------:R-:W4:Y:S01]  /*0b00*/  LD.E R18, desc[UR36][R18.64] ;  /* 0x0000002412127980 */ /* 0x000f22000c101900 */
[----:B------:R-:W-:-:S02]  /*0b10*/  VIADD R20, R20, 0x4 ;  /* 0x0000000414147836 */ /* 0x000fc40000000000 */
[----:B--2---:R-:W-:-:S04]  /*0b20*/  FFMA R27, R27, R24, R22 ;  /* 0x000000181b1b7223 */ /* 0x004fc80000000016 */
[----:B---3--:R-:W-:-:S04]  /*0b30*/  FFMA R28, R28, R15, R27 ;  /* 0x0000000f1c1c7223 */ /* 0x008fc8000000001b */
[----:B----4-:R-:W-:-:S04]  /*0b40*/  FFMA R21, R29, R21, R28 ;  /* 0x000000151d157223 */ /* 0x010fc8000000001c */
[----:B------:R-:W-:-:S07]  /*0b50*/  FFMA R22, R14, R18, R21 ;  /* 0x000000120e167223 */ /* 0x000fce0000000015 */
.L_x_60:
[----:B------:R-:W-:Y:S05]  /*0b60*/  @!P1 BRA `(.L_x_57) ;  /* 0x0000000000589947 */ /* 0x000fea0003800000 */
[----:B------:R-:W-:Y:S02]  /*0b70*/  ISETP.NE.AND P0, PT, R26, 0x1, PT ;  /* 0x000000011a00780c */ /* 0x000fe40003f05270 */
[----:B------:R-:W-:-:S04]  /*0b80*/  LOP3.LUT R3, R3, 0x1, RZ, 0xc0, !PT ;  /* 0x0000000103037812 */ /* 0x000fc800078ec0ff */
[----:B------:R-:W-:-:S07]  /*0b90*/  ISETP.NE.U32.AND P1, PT, R3, 0x1, PT ;  /* 0x000000010300780c */ /* 0x000fce0003f25070 */
[-C--:B-----5:R-:W-:Y:S01]  /*0ba0*/  @P0 IMAD R17, R6, R20.reuse, R23 ;  /* 0x0000001406110224 */ /* 0x0a0fe200078e0217 */
[----:B------:R-:W-:Y:S02]  /*0bb0*/  @P0 IADD3 R5, PT, PT, R7, R20, RZ ;  /* 0x0000001407050210 */ /* 0x000fe40007ffe0ff */
[----:B------:R-:W-:Y:S01]  /*0bc0*/  @P0 IADD3 R20, PT, PT, R20, 0x2, RZ ;  /* 0x0000000214140810 */ /* 0x000fe20007ffe0ff */
[----:B------:R-:W-:-:S03]  /*0bd0*/  @P0 IMAD.WIDE R16, R17, 0x4, R8 ;  /* 0x0000000411100825 */ /* 0x000fc600078e0208 */
[-C--:B------:R-:W-:Y:S01]  /*0be0*/  @!P1 IADD3 R7, PT, PT, R7, R20.reuse, RZ ;  /* 0x0000001407079210 */ /* 0x080fe20007ffe0ff */
[----:B------:R-:W-:Y:S01]  /*0bf0*/  @P0 IMAD.WIDE R4, R5, 0x4, R10 ;  /* 0x0000000405040825 */ /* 0x000fe200078e020a */
[----:B------:R-:W2:Y:S03]  /*0c00*/  @P0 LD.E R3, desc[UR36][R16.64] ;  /* 0x0000002410030980 */ /* 0x000ea6000c101900 */
[C---:B------:R-:W-:Y:S01]  /*0c10*/  @P0 IMAD.WIDE R14, R6.reuse, 0x4, R16 ;  /* 0x00000004060e0825 */ /* 0x040fe200078e0210 */
[----:B------:R-:W2:Y:S03]  /*0c20*/  @P0 LD.E R21, desc[UR36][R4.64] ;  /* 0x0000002404150980 */ /* 0x000ea6000c101900 */
[----:B------:R-:W-:Y:S02]  /*0c30*/  @!P1 IMAD R19, R6, R20, R23 ;  /* 0x0000001406139224 */ /* 0x000fe400078e0217 */
[----:B------:R-:W-:Y:S01]  /*0c40*/  @!P1 IMAD.WIDE R10, R7, 0x4, R10 ;  /* 0x00000004070a9825 */ /* 0x000fe200078e020a */
[----:B------:R-:W3:Y:S03]  /*0c50*/  @P0 LD.E R6, desc[UR36][R4.64+0x4] ;  /* 0x0000042404060980 */ /* 0x000ee6000c101900 */
[----:B------:R-:W-:Y:S01]  /*0c60*/  @!P1 IMAD.WIDE R8, R19, 0x4, R8 ;  /* 0x0000000413089825 */ /* 0x000fe200078e0208 */
[----:B------:R-:W3:Y:S04]  /*0c70*/  @P0 LD.E R14, desc[UR36][R14.64] ;  /* 0x000000240e0e0980 */ /* 0x000ee8000c101900 */
[----:B------:R-:W4:Y:S04]  /*0c80*/  @!P1 LD.E R11, desc[UR36][R10.64] ;  /* 0x000000240a0b9980 */ /* 0x000f28000c101900 */
[----:B------:R-:W4:Y:S01]  /*0c90*/  @!P1 LD.E R8, desc[UR36][R8.64] ;  /* 0x0000002408089980 */ /* 0x000f22000c101900 */
[----:B--2---:R-:W-:-:S04]  /*0ca0*/  @P0 FFMA R3, R21, R3, R22 ;  /* 0x0000000315030223 */ /* 0x004fc80000000016 */
[----:B---3--:R-:W-:-:S04]  /*0cb0*/  @P0 FFMA R22, R6, R14, R3 ;  /* 0x0000000e06160223 */ /* 0x008fc80000000003 */
[----:B----4-:R-:W-:-:S07]  /*0cc0*/  @!P1 FFMA R22, R11, R8, R22 ;  /* 0x000000080b169223 */ /* 0x010fce0000000016 */
.L_x_57:
[----:B------:R-:W2:Y:S01]  /*0cd0*/  LDG.E.64 R12, desc[UR36][R12.64] ;  /* 0x000000240c0c7981 */ /* 0x000ea2000c1e1b00 */
[----:B------:R-:W-:-:S04]  /*0ce0*/  IMAD R3, R2, R0, R23 ;  /* 0x0000000002037224 */ /* 0x000fc800078e0217 */
[----:B--2---:R-:W-:-:S05]  /*0cf0*/  IMAD.WIDE R2, R3, 0x4, R12 ;  /* 0x0000000403027825 */ /* 0x004fca00078e020c */
[----:B------:R-:W-:Y:S01]  /*0d00*/  ST.E desc[UR36][R2.64], R22 ;  /* 0x0000001602007985 */ /* 0x000fe2000c101924 */
[----:B------:R-:W-:Y:S05]  /*0d10*/  EXIT ;  /* 0x000000000000794d */ /* 0x000fea0003800000 */
.L_x_61:
        /* <DEDUP_REMOVED lines=14> */
.L_x_107:


//--------------------- .text._Z15DisplayVector2DP8Vector2D --------------------------
	.section	.text._Z15DisplayVector2DP8Vector2D,"ax",@progbits
	.align	128
        .global         _Z15DisplayVector2DP8Vector2D
        .type           _Z15DisplayVector2DP8Vector2D,@function
        .size           _Z15DisplayVector2DP8Vector2D,(.L_x_108 - _Z15DisplayVector2DP8Vector2D)
        .other          _Z15DisplayVector2DP8Vector2D,@"STO_CUDA_ENTRY STV_DEFAULT"
_Z15DisplayVector2DP8Vector2D:
.text._Z15DisplayVector2DP8Vector2D:
[----:B------:R-:W0:Y:S01]  /*0000*/  LDC R1, c[0x0][0x37c] ;  /* 0x0000df00ff017b82 */ /* 0x000e220000000800 */
[----:B------:R-:W-:Y:S01]  /*0010*/  MOV R0, 0xd0 ;  /* 0x000000d000007802 */ /* 0x000fe20000000f00 */
[----:B------:R-:W1:Y:S01]  /*0020*/  LDCU UR4, c[0x0][0x2f8] ;  /* 0x00005f00ff0477ac */ /* 0x000e620008000800 */
[----:B0-----:R-:W-:Y:S01]  /*0030*/  VIADD R1, R1, 0xfffffff8 ;  /* 0xfffffff801017836 */ /* 0x001fe20000000000 */
[----:B------:R-:W-:-:S04]  /*0040*/  CS2R R6, SRZ ;  /* 0x0000000000067805 */ /* 0x000fc8000001ff00 */
[----:B------:R0:W2:Y:S01]  /*0050*/  LDC.64 R8, c[0x4][R0] ;  /* 0x0100000000087b82 */ /* 0x0000a20000000a00 */
[----:B------:R-:W3:Y:S01]  /*0060*/  LDCU.64 UR6, c[0x4][0x50] ;  /* 0x01000a00ff0677ac */ /* 0x000ee20008000a00 */
[----:B------:R-:W4:Y:S01]  /*0070*/  LDCU UR5, c[0x0][0x2fc] ;  /* 0x00005f80ff0577ac */ /* 0x000f220008000800 */
[----:B------:R-:W0:Y:S01]  /*0080*/  LDCU.64 UR36, c[0x0][0x358] ;  /* 0x00006b00ff2477ac */ /* 0x000e220008000a00 */
[----:B-1----:R-:W-:Y:S01]  /*0090*/  IADD3 R18, P0, PT, R1, UR4, RZ ;  /* 0x0000000401127c10 */ /* 0x002fe2000ff1e0ff */
[----:B---3--:R-:W-:Y:S02]  /*00a0*/  IMAD.U32 R4, RZ, RZ, UR6 ;  /* 0x00000006ff047e24 */ /* 0x008fe4000f8e00ff */
[----:B------:R-:W-:Y:S01]  /*00b0*/  IMAD.U32 R5, RZ, RZ, UR7 ;  /* 0x00000007ff057e24 */ /* 0x000fe2000f8e00ff */
[----:B0---4-:R-:W-:-:S09]  /*00c0*/  IADD3.X R2, PT, PT, RZ, UR5, RZ, P0, !PT ;  /* 0x00000005ff027c10 */ /* 0x011fd200087fe4ff */
[----:B------:R-:W-:-:S07]  /*00d0*/  LEPC R20, `(.L_x_62) ;  /* 0x000000001014794e */ /* 0x000fce0000000000 */
[----:B--2---:R-:W-:Y:S05]  /*00e0*/  CALL.ABS.NOINC R8 ;  /* 0x0000000008007343 */ /* 0x004fea0003c00000 */
.L_x_62:
[----:B------:R-:W0:Y:S02]  /*00f0*/  LDC.64 R4, c[0x0][0x380] ;  /* 0x0000e000ff047b82 */ /* 0x000e240000000a00 */
[----:B0-----:R-:W2:Y:S02]  /*0100*/  LDG.E R4, desc[UR36][R4.64+0x8] ;  /* 0x0000082404047981 */ /* 0x001ea4000c1e1900 */
[----:B--2---:R-:W-:-:S13]  /*0110*/  ISETP.GE.AND P0, PT, R4, 0x1, PT ;  /* 0x000000010400780c */ /* 0x004fda0003f06270 */
[----:B------:R-:W-:Y:S05]  /*0120*/  @!P0 BRA `(.L_x_63) ;  /* 0x0000000000f08947 */ /* 0x000fea0003800000 */
[----:B------:R-:W-:Y:S01]  /*0130*/  BSSY.RECONVERGENT B7, `(.L_x_63) ;  /* 0x000003b000077945 */ /* 0x000fe20003800200 */
[----:B------:R-:W-:-:S07]  /*0140*/  IMAD.MOV.U32 R19, RZ, RZ, RZ ;  /* 0x000000ffff137224 */ /* 0x000fce00078e00ff */
.L_x_69:
[----:B------:R-:W-:Y:S01]  /*0150*/  MOV R0, 0xd0 ;  /* 0x000000d000007802 */ /* 0x000fe20000000f00 */
[----:B------:R-:W0:Y:S01]  /*0160*/  LDCU.64 UR4, c[0x4][0x50] ;  /* 0x01000a00ff0477ac */ /* 0x000e220008000a00 */
[----:B------:R-:W-:Y:S02]  /*0170*/  CS2R R6, SRZ ;  /* 0x0000000000067805 */ /* 0x000fe4000001ff00 */
[----:B------:R1:W2:Y:S01]  /*0180*/  LDC.64 R8, c[0x4][R0] ;  /* 0x0100000000087b82 */ /* 0x0002a20000000a00 */
[----:B0-----:R-:W-:Y:S02]  /*0190*/  IMAD.U32 R4, RZ, RZ, UR4 ;  /* 0x00000004ff047e24 */ /* 0x001fe4000f8e00ff */
[----:B-1----:R-:W-:-:S07]  /*01a0*/  IMAD.U32 R5, RZ, RZ, UR5 ;  /* 0x00000005ff057e24 */ /* 0x002fce000f8e00ff */
[----:B------:R-:W-:-:S07]  /*01b0*/  LEPC R20, `(.L_x_64) ;  /* 0x000000001014794e */ /* 0x000fce0000000000 */
[----:B--2---:R-:W-:Y:S05]  /*01c0*/  CALL.ABS.NOINC R8 ;  /* 0x0000000008007343 */ /* 0x004fea0003c00000 */
.L_x_64:
[----:B------:R-:W0:Y:S02]  /*01d0*/  LDC.64 R16, c[0x0][0x380] ;  /* 0x0000e000ff107b82 */ /* 0x000e240000000a00 */
[----:B0-----:R-:W2:Y:S02]  /*01e0*/  LDG.E R0, desc[UR36][R16.64+0xc] ;  /* 0x00000c2410007981 */ /* 0x001ea4000c1e1900 */
[----:B--2---:R-:W-:-:S13]  /*01f0*/  ISETP.GE.AND P0, PT, R0, 0x2, PT ;  /* 0x000000020000780c */ /* 0x004fda0003f06270 */
[----:B------:R-:W-:Y:S05]  /*0200*/  @!P0 BRA `(.L_x_65) ;  /* 0x0000000000608947 */ /* 0x000fea0003800000 */
[----:B------:R-:W-:Y:S01]  /*0210*/  HFMA2 R22, -RZ, RZ, 0, 0 ;  /* 0x00000000ff167431 */ /* 0x000fe200000001ff */
[----:B------:R-:W-:Y:S06]  /*0220*/  BSSY.RECONVERGENT B6, `(.L_x_65) ;  /* 0x0000016000067945 */ /* 0x000fec0003800200 */
.L_x_67:
[----:B------:R-:W0:Y:S01]  /*0230*/  LDC.64 R6, c[0x0][0x380] ;  /* 0x0000e000ff067b82 */ /* 0x000e220000000a00 */
[----:B------:R-:W-:Y:S01]  /*0240*/  IMAD R9, R0, R19, R22 ;  /* 0x0000001300097224 */ /* 0x000fe200078e0216 */
[----:B------:R-:W1:Y:S01]  /*0250*/  LDCU.64 UR4, c[0x4][0x58] ;  /* 0x01000b00ff0477ac */ /* 0x000e620008000a00 */
[----:B0-----:R-:W2:Y:S02]  /*0260*/  LDG.E.64 R6, desc[UR36][R6.64] ;  /* 0x0000002406067981 */ /* 0x001ea4000c1e1b00 */
[----:B--2---:R-:W-:-:S06]  /*0270*/  IMAD.WIDE R8, R9, 0x4, R6 ;  /* 0x0000000409087825 */ /* 0x004fcc00078e0206 */
[----:B------:R-:W2:Y:S01]  /*0280*/  LD.E R8, desc[UR36][R8.64] ;  /* 0x0000002408087980 */ /* 0x000ea2000c101900 */
[----:B------:R-:W-:Y:S01]  /*0290*/  MOV R0, 0xd0 ;  /* 0x000000d000007802 */ /* 0x000fe20000000f00 */
[----:B-1----:R-:W-:Y:S01]  /*02a0*/  IMAD.U32 R4, RZ, RZ, UR4 ;  /* 0x00000004ff047e24 */ /* 0x002fe2000f8e00ff */
[----:B------:R-:W-:Y:S01]  /*02b0*/  MOV R7, R2 ;  /* 0x0000000200077202 */ /* 0x000fe20000000f00 */
[----:B------:R-:W-:Y:S01]  /*02c0*/  IMAD.U32 R5, RZ, RZ, UR5 ;  /* 0x00000005ff057e24 */ /* 0x000fe2000f8e00ff */
[----:B------:R0:W1:Y:S01]  /*02d0*/  LDC.64 R12, c[0x4][R0] ;  /* 0x01000000000c7b82 */ /* 0x0000620000000a00 */
[----:B------:R-:W-:Y:S01]  /*02e0*/  IMAD.MOV.U32 R6, RZ, RZ, R18 ;  /* 0x000000ffff067224 */ /* 0x000fe200078e0012 */
[----:B--2---:R-:W2:Y:S02]  /*02f0*/  F2F.F64.F32 R10, R8 ;  /* 0x00000008000a7310 */ /* 0x004ea40000201800 */
[----:B-12---:R0:W-:Y:S04]  /*0300*/  STL.64 [R1], R10 ;  /* 0x0000000a01007387 */ /* 0x0061e80000100a00 */
[----:B------:R-:W-:-:S07]  /*0310*/  LEPC R20, `(.L_x_66) ;  /* 0x000000001014794e */ /* 0x000fce0000000000 */
[----:B0-----:R-:W-:Y:S05]  /*0320*/  CALL.ABS.NOINC R12 ;  /* 0x000000000c007343 */ /* 0x001fea0003c00000 */
.L_x_66:
[----:B------:R-:W2:Y:S01]  /*0330*/  LDG.E R0, desc[UR36][R16.64+0xc] ;  /* 0x00000c2410007981 */ /* 0x000ea2000c1e1900 */
[----:B------:R-:W-:Y:S02]  /*0340*/  VIADD R22, R22, 0x1 ;  /* 0x0000000116167836 */ /* 0x000fe40000000000 */
[----:B--2---:R-:W-:-:S05]  /*0350*/  VIADD R3, R0, 0xffffffff ;  /* 0xffffffff00037836 */ /* 0x004fca0000000000 */
[----:B------:R-:W-:-:S13]  /*0360*/  ISETP.GE.AND P0, PT, R22, R3, PT ;  /* 0x000000031600720c */ /* 0x000fda0003f06270 */
[----:B------:R-:W-:Y:S05]  /*0370*/  @!P0 BRA `(.L_x_67) ;  /* 0xfffffffc00ac8947 */ /* 0x000fea000383ffff */
[----:B------:R-:W-:Y:S05]  /*0380*/  BSYNC.RECONVERGENT B6 ;  /* 0x0000000000067941 */ /* 0x000fea0003800200 */
.L_x_65:
[----:B------:R-:W2:Y:S01]  /*0390*/  LDG.E.64 R8, desc[UR36][R16.64] ;  /* 0x0000002410087981 */ /* 0x000ea2000c1e1b00 */
[----:B------:R-:W-:Y:S01]  /*03a0*/  IMAD R0, R0, R19, R0 ;  /* 0x0000001300007224 */ /* 0x000fe200078e0200 */
[----:B------:R-:W0:Y:S03]  /*03b0*/  LDCU.64 UR4, c[0x4][0x60] ;  /* 0x01000c00ff0477ac */ /* 0x000e260008000a00 */
[----:B------:R-:W-:-:S04]  /*03c0*/  VIADD R3, R0, 0xffffffff ;  /* 0xffffffff00037836 */ /* 0x000fc80000000000 */
[----:B--2---:R-:W-:-:S06]  /*03d0*/  IMAD.WIDE R8, R3, 0x4, R8 ;  /* 0x0000000403087825 */ /* 0x004fcc00078e0208 */
[----:B------:R-:W2:Y:S01]  /*03e0*/  LD.E R8, desc[UR36][R8.64] ;  /* 0x0000002408087980 */ /* 0x000ea2000c101900 */
[----:B------:R-:W-:Y:S01]  /*03f0*/  MOV R0, 0xd0 ;  /* 0x000000d000007802 */ /* 0x000fe20000000f00 */
[----:B0-----:R-:W-:Y:S01]  /*0400*/  IMAD.U32 R5, RZ, RZ, UR5 ;  /* 0x00000005ff057e24 */ /* 0x001fe2000f8e00ff */
[----:B------:R-:W-:Y:S01]  /*0410*/  MOV R4, UR4 ;  /* 0x0000000400047c02 */ /* 0x000fe20008000f00 */
[----:B------:R-:W-:Y:S01]  /*0420*/  IMAD.MOV.U32 R6, RZ, RZ, R18 ;  /* 0x000000ffff067224 */ /* 0x000fe200078e0012 */
[----:B------:R0:W1:Y:S01]  /*0430*/  LDC.64 R12, c[0x4][R0] ;  /* 0x01000000000c7b82 */ /* 0x0000620000000a00 */
[----:B------:R-:W-:Y:S01]  /*0440*/  MOV R7, R2 ;  /* 0x0000000200077202 */ /* 0x000fe20000000f00 */
[----:B--2---:R-:W2:Y:S02]  /*0450*/  F2F.F64.F32 R10, R8 ;  /* 0x00000008000a7310 */ /* 0x004ea40000201800 */
[----:B-12---:R0:W-:Y:S04]  /*0460*/  STL.64 [R1], R10 ;  /* 0x0000000a01007387 */ /* 0x0061e80000100a00 */
[----:B------:R-:W-:-:S07]  /*0470*/  LEPC R20, `(.L_x_68) ;  /* 0x000000001014794e */ /* 0x000fce0000000000 */
[----:B0-----:R-:W-:Y:S05]  /*0480*/  CALL.ABS.NOINC R12 ;  /* 0x000000000c007343 */ /* 0x001fea0003c00000 */
.L_x_68:
[----:B------:R-:W0:Y:S02]  /*0490*/  LDC.64 R4, c[0x0][0x380] ;  /* 0x0000e000ff047b82 */ /* 0x000e240000000a00 */
[----:B0-----:R-:W2:Y:S01]  /*04a0*/  LDG.E R4, desc[UR36][R4.64+0x8] ;  /* 0x0000082404047981 */ /* 0x001ea2000c1e1900 */
[----:B------:R-:W-:-:S05]  /*04b0*/  VIADD R19, R19, 0x1 ;  /* 0x0000000113137836 */ /* 0x000fca0000000000 */
[----:B--2---:R-:W-:-:S13]  /*04c0*/  ISETP.GE.AND P0, PT, R19, R4, PT ;  /* 0x000000041300720c */ /* 0x004fda0003f06270 */
[----:B------:R-:W-:Y:S05]  /*04d0*/  @!P0 BRA `(.L_x_69) ;  /* 0xfffffffc001c8947 */ /* 0x000fea000383ffff */
[----:B------:R-:W-:Y:S05]  /*04e0*/  BSYNC.RECONVERGENT B7 ;  /* 0x0000000000077941 */ /* 0x000fea0003800200 */
.L_x_63:
        /* <DEDUP_REMOVED lines=8> */
.L_x_70:
[----:B------:R-:W0:Y:S01]  /*0570*/  LDC.64 R8, c[0x0][0x380] ;  /* 0x0000e000ff087b82 */ /* 0x000e220000000a00 */
[----:B------:R-:W1:Y:S01]  /*0580*/  LDCU.64 UR4, c[0x4][0x70] ;  /* 0x01000e00ff0477ac */ /* 0x000e620008000a00 */
[----:B0-----:R-:W2:Y:S06]  /*0590*/  LDG.E.64 R8, desc[UR36][R8.64+0x8] ;  /* 0x0000082408087981 */ /* 0x001eac000c1e1b00 */
[----:B------:R-:W0:Y:S01]  /*05a0*/  LDC.64 R16, c[0x4][R16] ;  /* 0x0100000010107b82 */ /* 0x000e220000000a00 */
[----:B-1----:R-:W-:Y:S01]  /*05b0*/  IMAD.U32 R4, RZ, RZ, UR4 ;  /* 0x00000004ff047e24 */ /* 0x002fe2000f8e00ff */
[----:B------:R-:W-:Y:S01]  /*05c0*/  MOV R6, R18 ;  /* 0x0000001200067202 */ /* 0x000fe20000000f00 */
[----:B------:R-:W-:-:S02]  /*05d0*/  IMAD.U32 R5, RZ, RZ, UR5 ;  /* 0x00000005ff057e24 */ /* 0x000fc4000f8e00ff */
[----:B------:R-:W-:Y:S01]  /*05e0*/  IMAD.MOV.U32 R7, RZ, RZ, R2 ;  /* 0x000000ffff077224 */ /* 0x000fe200078e0002 */
[----:B0-2---:R1:W-:Y:S06]  /*05f0*/  STL.64 [R1], R8 ;  /* 0x0000000801007387 */ /* 0x0053ec0000100a00 */
[----:B------:R-:W-:-:S07]  /*0600*/  LEPC R20, `(.L_x_71) ;  /* 0x000000001014794e */ /* 0x000fce0000000000 */
[----:B-1----:R-:W-:Y:S05]  /*0610*/  CALL.ABS.NOINC R16 ;  /* 0x0000000010007343 */ /* 0x002fea0003c00000 */
.L_x_71:
[----:B------:R-:W-:Y:S05]  /*0620*/  EXIT ;  /* 0x000000000000794d */ /* 0x000fea0003800000 */
.L_x_72:
        /* <DEDUP_REMOVED lines=13> */
.L_x_108:


//--------------------- .text._Z17TransposeVector2DP8Vector2DS0_ --------------------------
	.section	.text._Z17TransposeVector2DP8Vector2DS0_,"ax",@progbits
	.align	128
        .global         _Z17TransposeVector2DP8Vector2DS0_
        .type           _Z17TransposeVector2DP8Vector2DS0_,@function
        .size           _Z17TransposeVector2DP8Vector2DS0_,(.L_x_109 - _Z17TransposeVector2DP8Vector2DS0_)
        .other          _Z17TransposeVector2DP8Vector2DS0_,@"STO_CUDA_ENTRY STV_DEFAULT"
_Z17TransposeVector2DP8Vector2DS0_:
.text._Z17TransposeVector2DP8Vector2DS0_:
        /* <DEDUP_REMOVED lines=17> */
.L_x_73:
        /* <DEDUP_REMOVED lines=8> */
.L_x_75:
[----:B------:R-:W0:Y:S01]  /*0190*/  LDC.64 R6, c[0x0][0x380] ;  /* 0x0000e000ff067b82 */ /* 0x000e220000000a00 */
[----:B------:R-:W1:Y:S07]  /*01a0*/  LDCU.64 UR4, c[0x4][0x40] ;  /* 0x01000800ff0477ac */ /* 0x000e6e0008000a00 */
[----:B------:R-:W2:Y:S01]  /*01b0*/  LDC.64 R12, c[0x0][0x388] ;  /* 0x0000e200ff0c7b82 */ /* 0x000ea20000000a00 */
[----:B0-----:R-:W3:Y:S04]  /*01c0*/  LDG.E.64 R6, desc[UR36][R6.64+0x8] ;  /* 0x0000082406067981 */ /* 0x001ee8000c1e1b00 */
[----:B--2---:R-:W2:Y:S03]  /*01d0*/  LDG.E.64 R12, desc[UR36][R12.64+0x8] ;  /* 0x000008240c0c7981 */ /* 0x004ea6000c1e1b00 */
[----:B------:R-:W0:Y:S01]  /*01e0*/  LDC.64 R16, c[0x4][R16] ;  /* 0x0100000010107b82 */ /* 0x000e220000000a00 */
[----:B-1----:R-:W-:Y:S01]  /*01f0*/  IMAD.U32 R4, RZ, RZ, UR4 ;  /* 0x00000004ff047e24 */ /* 0x002fe2000f8e00ff */
[----:B------:R-:W-:Y:S01]  /*0200*/  MOV R5, UR5 ;  /* 0x0000000500057c02 */ /* 0x000fe20008000f00 */
[----:B---3--:R-:W-:Y:S01]  /*0210*/  IMAD.MOV.U32 R8, RZ, RZ, R7 ;  /* 0x000000ffff087224 */ /* 0x008fe200078e0007 */
[----:B------:R-:W-:Y:S01]  /*0220*/  MOV R9, R6 ;  /* 0x0000000600097202 */ /* 0x000fe20000000f00 */
[----:B------:R-:W-:Y:S01]  /*0230*/  IMAD.MOV.U32 R6, RZ, RZ, R2 ;  /* 0x000000ffff067224 */ /* 0x000fe200078e0002 */
[----:B------:R-:W-:Y:S01]  /*0240*/  MOV R7, R22 ;  /* 0x0000001600077202 */ /* 0x000fe20000000f00 */
[----:B--2---:R-:W-:Y:S01]  /*0250*/  IMAD.MOV.U32 R10, RZ, RZ, R13 ;  /* 0x000000ffff0a7224 */ /* 0x004fe200078e000d */
[----:B------:R-:W-:-:S05]  /*0260*/  MOV R11, R12 ;  /* 0x0000000c000b7202 */ /* 0x000fca0000000f00 */
[----:B0-----:R1:W-:Y:S02]  /*0270*/  STL.128 [R1], R8 ;  /* 0x0000000801007387 */ /* 0x0013e40000100c00 */
[----:B------:R-:W-:-:S07]  /*0280*/  LEPC R20, `(.L_x_76) ;  /* 0x000000001014794e */ /* 0x000fce0000000000 */
[----:B-1----:R-:W-:Y:S05]  /*0290*/  CALL.ABS.NOINC R16 ;  /* 0x0000000010007343 */ /* 0x002fea0003c00000 */
.L_x_76:
[----:B------:R-:W-:Y:S05]  /*02a0*/  EXIT ;  /* 0x000000000000794d */ /* 0x000fea0003800000 */
.L_x_74:
        /* <DEDUP_REMOVED lines=27> */
.L_x_79:
[----:B------:R-:W0:Y:S02]  /*0460*/  LDC.64 R10, c[0x0][0x388] ;  /* 0x0000e200ff0a7b82 */ /* 0x000e240000000a00 */
[----:B0-----:R-:W2:Y:S01]  /*0470*/  LDG.E.64 R10, desc[UR36][R10.64+0x8] ;  /* 0x000008240a0a7981 */ /* 0x001ea2000c1e1b00 */
[----:B------:R-:W0:Y:S05]  /*0480*/  LDCU UR4, c[0x0][0x370] ;  /* 0x00006e00ff0477ac */ /* 0x000e2a0008000800 */
[----:B------:R1:W3:Y:S01]  /*0490*/  LDC.64 R8, c[0x4][R23] ;  /* 0x0100000017087b82 */ /* 0x0002e20000000a00 */
        /* <DEDUP_REMOVED lines=8> */
[----:B---3--:R1:W-:Y:S02]  /*0520*/  STL.128 [R1], R16 ;  /* 0x0000001001007387 */ /* 0x0083e40000100c00 */
[----:B------:R-:W-:-:S07]  /*0530*/  LEPC R20, `(.L_x_80) ;  /* 0x000000001014794e */ /* 0x000fce0000000000 */
[----:B-1----:R-:W-:Y:S05]  /*0540*/  CALL.ABS.NOINC R8 ;  /* 0x0000000008007343 */ /* 0x002fea0003c00000 */
.L_x_80:
[----:B------:R0:W5:Y:S02]  /*0550*/  LDG.E.64 R4, desc[UR36][R28.64+0x8] ;  /* 0x000008241c047981 */ /* 0x000164000c1e1b00 */
.L_x_78:
[----:B------:R-:W-:Y:S05]  /*0560*/  BSYNC.RECONVERGENT B6 ;  /* 0x0000000000067941 */ /* 0x000fea0003800200 */
.L_x_77:
[----:B-----5:R-:W-:-:S05]  /*0570*/  IMAD R5, R5, R4, RZ ;  /* 0x0000000405057224 */ /* 0x020fca00078e02ff */
[----:B------:R-:W-:-:S13]  /*0580*/  ISETP.GE.AND P0, PT, R26, R5, PT ;  /* 0x000000051a00720c */ /* 0x000fda0003f06270 */
[----:B------:R-:W-:Y:S05]  /*0590*/  @P0 EXIT ;  /* 0x000000000000094d */ /* 0x000fea0003800000 */
[----:B0-----:R-:W2:Y:S01]  /*05a0*/  LDG.E.64 R28, desc[UR36][R28.64] ;  /* 0x000000241c1c7981 */ /* 0x001ea2000c1e1b00 */
[----:B------:R-:W0:Y:S03]  /*05b0*/  LDC.64 R6, c[0x0][0x380] ;  /* 0x0000e000ff067b82 */ /* 0x000e260000000a00 */
[----:B0-----:R-:W3:Y:S01]  /*05c0*/  LDG.E.64 R2, desc[UR36][R6.64] ;  /* 0x0000002406027981 */ /* 0x001ee2000c1e1b00 */
[----:B--2---:R-:W-:-:S06]  /*05d0*/  IMAD.WIDE R26, R26, 0x4, R28 ;  /* 0x000000041a1a7825 */ /* 0x004fcc00078e021c */
[----:B------:R-:W2:Y:S01]  /*05e0*/  LD.E R27, desc[UR36][R26.64] ;  /* 0x000000241a1b7980 */ /* 0x000ea2000c101900 */
[----:B------:R-:W-:-:S04]  /*05f0*/  IMAD R25, R24, R4, R25 ;  /* 0x0000000418197224 */ /* 0x000fc800078e0219 */
[----:B---3--:R-:W-:-:S05]  /*0600*/  IMAD.WIDE R2, R25, 0x4, R2 ;  /* 0x0000000419027825 */ /* 0x008fca00078e0202 */
[----:B--2---:R-:W-:Y:S01]  /*0610*/  ST.E desc[UR36][R2.64], R27 ;  /* 0x0000001b02007985 */ /* 0x004fe2000c101924 */
[----:B------:R-:W-:Y:S05]  /*0620*/  EXIT ;  /* 0x000000000000794d */ /* 0x000fea0003800000 */
.L_x_81:
        /* <DEDUP_REMOVED lines=13> */
.L_x_109:


//--------------------- .text._Z14MatrixSubtractP8Vector2DS0_S0_ --------------------------
	.section	.text._Z14MatrixSubtractP8Vector2DS0_S0_,"ax",@progbits
	.align	128
        .global         _Z14MatrixSubtractP8Vector2DS0_S0_
        .type           _Z14MatrixSubtractP8Vector2DS0_S0_,@function
        .size           _Z14MatrixSubtractP8Vector2DS0_S0_,(.L_x_110 - _Z14MatrixSubtractP8Vector2DS0_S0_)
        .other          _Z14MatrixSubtractP8Vector2DS0_S0_,@"STO_CUDA_ENTRY STV_DEFAULT"
_Z14MatrixSubtractP8Vector2DS0_S0_:
.text._Z14MatrixSubtractP8Vector2DS0_S0_:
        /* <DEDUP_REMOVED lines=17> */
.L_x_82:
        /* <DEDUP_REMOVED lines=8> */
.L_x_84:
[----:B------:R-:W-:Y:S05]  /*0190*/  EXIT ;  /* 0x000000000000794d */ /* 0x000fea0003800000 */
.L_x_83:
        /* <DEDUP_REMOVED lines=27> */
.L_x_87:
[----:B------:R-:W0:Y:S02]  /*0350*/  LDC.64 R8, c[0x0][0x388] ;  /* 0x0000e200ff087b82 */ /* 0x000e240000000a00 */
[----:B0-----:R-:W2:Y:S01]  /*0360*/  LDG.E.64 R8, desc[UR36][R8.64+0x8] ;  /* 0x0000082408087981 */ /* 0x001ea2000c1e1b00 */
[----:B------:R-:W0:Y:S05]  /*0370*/  LDCU UR4, c[0x0][0x370] ;  /* 0x00006e00ff0477ac */ /* 0x000e2a0008000800 */
[----:B------:R-:W1:Y:S01]  /*0380*/  LDC.64 R2, c[0x4][R2] ;  /* 0x0100000002027b82 */ /* 0x000e620000000a00 */
[----:B------:R-:W-:Y:S01]  /*0390*/  MOV R6, R25 ;  /* 0x0000001900067202 */ /* 0x000fe20000000f00 */
[----:B------:R-:W-:-:S02]  /*03a0*/  IMAD.MOV.U32 R7, RZ, RZ, R24 ;  /* 0x000000ffff077224 */ /* 0x000fc400078e0018 */
[----:B0-----:R-:W-:Y:S01]  /*03b0*/  IMAD R18, R18, UR4, RZ ;  /* 0x0000000412127c24 */ /* 0x001fe2000f8e02ff */
[----:B------:R-:W0:Y:S02]  /*03c0*/  LDCU.64 UR4, c[0x4][0x20] ;  /* 0x01000400ff0477ac */ /* 0x000e240008000a00 */
[----:B0-----:R-:W-:Y:S01]  /*03d0*/  MOV R4, UR4 ;  /* 0x0000000400047c02 */ /* 0x001fe20008000f00 */
[----:B------:R-:W-:Y:S01]  /*03e0*/  IMAD.U32 R5, RZ, RZ, UR5 ;  /* 0x00000005ff057e24 */ /* 0x000fe2000f8e00ff */
[----:B--2---:R-:W-:Y:S01]  /*03f0*/  MOV R16, R9 ;  /* 0x0000000900107202 */ /* 0x004fe20000000f00 */
[----:B------:R-:W-:-:S05]  /*0400*/  IMAD.MOV.U32 R17, RZ, RZ, R8 ;  /* 0x000000ffff117224 */ /* 0x000fca00078e0008 */
[----:B-1----:R0:W-:Y:S02]  /*0410*/  STL.128 [R1], R16 ;  /* 0x0000001001007387 */ /* 0x0021e40000100c00 */
[----:B------:R-:W-:-:S07]  /*0420*/  LEPC R20, `(.L_x_88) ;  /* 0x000000001014794e */ /* 0x000fce0000000000 */
[----:B0-----:R-:W-:Y:S05]  /*0430*/  CALL.ABS.NOINC R2 ;  /* 0x0000000002007343 */ /* 0x001fea0003c00000 */
.L_x_88:
[----:B------:R0:W5:Y:S02]  /*0440*/  LDG.E.64 R2, desc[UR36][R22.64+0x8] ;  /* 0x0000082416027981 */ /* 0x000164000c1e1b00 */
.L_x_86:
[----:B------:R-:W-:Y:S05]  /*0450*/  BSYNC.RECONVERGENT B6 ;  /* 0x0000000000067941 */ /* 0x000fea0003800200 */
.L_x_85:
        /* <DEDUP_REMOVED lines=13> */
[----:B--2---:R-:W-:-:S05]  /*0530*/  FADD R11, R2, -R5 ;  /* 0x80000005020b7221 */ /* 0x004fca0000000000 */
[----:B------:R-:W-:Y:S01]  /*0540*/  ST.E desc[UR36][R26.64], R11 ;  /* 0x0000000b1a007985 */ /* 0x000fe2000c101924 */
[----:B------:R-:W-:Y:S05]  /*0550*/  EXIT ;  /* 0x000000000000794d */ /* 0x000fea0003800000 */
.L_x_89:
        /* <DEDUP_REMOVED lines=10> */
.L_x_110:


//--------------------- .text._Z9MatrixAddP8Vector2DS0_S0_ --------------------------
	.section	.text._Z9MatrixAddP8Vector2DS0_S0_,"ax",@progbits
	.align	128
        .global         _Z9MatrixAddP8Vector2DS0_S0_
        .type           _Z9MatrixAddP8Vector2DS0_S0_,@function
        .size           _Z9MatrixAddP8Vector2DS0_S0_,(.L_x_111 - _Z9MatrixAddP8Vector2DS0_S0_)
        .other          _Z9MatrixAddP8Vector2DS0_S0_,@"STO_CUDA_ENTRY STV_DEFAULT"
_Z9MatrixAddP8Vector2DS0_S0_:
.text._Z9MatrixAddP8Vector2DS0_S0_:
        /* <DEDUP_REMOVED lines=17> */
.L_x_90:
        /* <DEDUP_REMOVED lines=8> */
.L_x_92:
[----:B------:R-:W-:Y:S05]  /*0190*/  EXIT ;  /* 0x000000000000794d */ /* 0x000fea0003800000 */
.L_x_91:
        /* <DEDUP_REMOVED lines=27> */
.L_x_95:
        /* <DEDUP_REMOVED lines=15> */
.L_x_96:
[----:B------:R0:W5:Y:S02]  /*0440*/  LDG.E.64 R2, desc[UR36][R22.64+0x8] ;  /* 0x0000082416027981 */ /* 0x000164000c1e1b00 */
.L_x_94:
[----:B------:R-:W-:Y:S05]  /*0450*/  BSYNC.RECONVERGENT B6 ;  /* 0x0000000000067941 */ /* 0x000fea0003800200 */
.L_x_93:
        /* <DEDUP_REMOVED lines=13> */
[----:B--2---:R-:W-:-:S05]  /*0530*/  FADD R11, R2, R5 ;  /* 0x00000005020b7221 */ /* 0x004fca0000000000 */
[----:B------:R-:W-:Y:S01]  /*0540*/  ST.E desc[UR36][R26.64], R11 ;  /* 0x0000000b1a007985 */ /* 0x000fe2000c101924 */
[----:B------:R-:W-:Y:S05]  /*0550*/  EXIT ;  /* 0x000000000000794d */ /* 0x000fea0003800000 */
.L_x_97:
        /* <DEDUP_REMOVED lines=10> */
.L_x_111:


//--------------------- .nv.global.init           --------------------------
	.section	.nv.global.init,"aw",@progbits
.nv.global.init:
	.type		$str$8,@object
	.size		$str$8,($str$11 - $str$8)
$str$8:
        /*0000*/ 	.byte	0x5b, 0x00
	.type		$str$11,@object
	.size		$str$11,($str$9 - $str$11)
$str$11:
        /*0002*/ 	.byte	0x5d, 0x0a, 0x00
	.type		$str$9,@object
	.size		$str$9,($str$10 - $str$9)
$str$9:
        /*0005*/ 	.byte	0x25, 0x66, 0x2c, 0x20, 0x00
	.type		$str$10,@object
	.size		$str$10,($str$22 - $str$10)
$str$10:
        /*000a*/ 	.byte	0x25, 0x66, 0x5d, 0x2c, 0x20, 0x0a, 0x00
	.type		$str$22,@object
	.size		$str$22,($str$23 - $str$22)
$str$22:
        /*0011*/ 	.byte	0x0a, 0x4c, 0x6f, 0x67, 0x32, 0x44, 0x0a, 0x00
	.type		$str$23,@object
	.size		$str$23,($str$1 - $str$23)
$str$23:
        /*0019*/ 	.byte	0x0a, 0x53, 0x69, 0x67, 0x6d, 0x6f, 0x69, 0x64, 0x0a, 0x00
	.type		$str$1,@object
	.size		$str$1,($str$15 - $str$1)
$str$1:
        /*0023*/ 	.byte	0x0a, 0x4d, 0x61, 0x74, 0x72, 0x69, 0x78, 0x41, 0x64, 0x64, 0x0a, 0x00
	.type		$str$15,@object
	.size		$str$15,($str$4 - $str$15)
$str$15:
        /*002f*/ 	.byte	0x0a, 0x4d, 0x61, 0x74, 0x72, 0x69, 0x78, 0x50, 0x72, 0x6f, 0x64, 0x75, 0x63, 0x74, 0x0a, 0x00
	.type		$str$4,@object
	.size		$str$4,($str$7 - $str$4)
$str$4:
        /*003f*/ 	.byte	0x0a, 0x4d, 0x61, 0x74, 0x72, 0x69, 0x78, 0x53, 0x75, 0x62, 0x74, 0x72, 0x61, 0x63, 0x74, 0x0a
        /*004f*/ 	.byte	0x00
	.type		$str$7,@object
	.size		$str$7,($str$19 - $str$7)
$str$7:
        /*0050*/ 	.byte	0x0a, 0x54, 0x72, 0x61, 0x6e, 0x73, 0x70, 0x6f, 0x73, 0x65, 0x56, 0x65, 0x63, 0x74, 0x6f, 0x72
        /*0060*/ 	.byte	0x32, 0x44, 0x0a, 0x00
	.type		$str$19,@object
	.size		$str$19,($str$17 - $str$19)
$str$19:
        /*0064*/ 	.byte	0x0a, 0x53, 0x63, 0x61, 0x6c, 0x61, 0x72, 0x4d, 0x61, 0x74, 0x72, 0x69, 0x78, 0x50, 0x72, 0x6f
        /*0074*/ 	.byte	0x64, 0x75, 0x63, 0x74, 0x0a, 0x00
	.type		$str$17,@object
	.size		$str$17,($str$21 - $str$17)
$str$17:
        /*007a*/ 	.byte	0x0a, 0x53, 0x63, 0x61, 0x6c, 0x61, 0x72, 0x4d, 0x69, 0x6e, 0x75, 0x73, 0x56, 0x65, 0x63, 0x74
        /*008a*/ 	.byte	0x6f, 0x72, 0x32, 0x44, 0x0a, 0x00
	.type		$str$21,@object
	.size		$str$21,($str$12 - $str$21)
$str$21:
        /*0090*/ 	.byte	0x0a, 0x4d, 0x61, 0x74, 0x72, 0x69, 0x78, 0x50, 0x61, 0x69, 0x72, 0x77, 0x69, 0x73, 0x65, 0x50
        /*00a0*/ 	.byte	0x72, 0x6f, 0x64, 0x75, 0x63, 0x74, 0x0a, 0x00
	.type		$str$12,@object
	.size		$str$12,($str - $str$12)
$str$12:
        /*00a8*/ 	.byte	0x52, 0x6f, 0x77, 0x20, 0x3a, 0x20, 0x25, 0x64, 0x20, 0x2d, 0x20, 0x57, 0x69, 0x64, 0x74, 0x68
        /*00b8*/ 	.byte	0x20, 0x3a, 0x20, 0x25, 0x64, 0x20, 0x0a, 0x0a, 0x00
	.type		$str,@object
	.size		$str,($str$3 - $str)
$str:
        /*00c1*/ 	.byte	0x0a, 0x0a, 0x2a, 0x2a, 0x2a, 0x2a, 0x2a, 0x2a, 0x2a, 0x2a, 0x2a, 0x2a, 0x4d, 0x61, 0x74, 0x72
        /*00d1*/ 	.byte	0x69, 0x78, 0x20, 0x61, 0x64, 0x64, 0x20, 0x64, 0x69, 0x66, 0x66, 0x20, 0x64, 0x69, 0x6d, 0x65
        /*00e1*/ 	.byte	0x6e, 0x73, 0x69, 0x6f, 0x6e, 0x2e, 0x2e, 0x2e, 0x2e, 0x00
	.type		$str$3,@object
	.size		$str$3,($str$18 - $str$3)
$str$3:
        /*00eb*/ 	.byte	0x0a, 0x0a, 0x2a, 0x2a, 0x2a, 0x2a, 0x2a, 0x2a, 0x2a, 0x2a, 0x2a, 0x2a, 0x4d, 0x61, 0x74, 0x72
        /*00fb*/ 	.byte	0x69, 0x78, 0x20, 0x53, 0x75, 0x62, 0x74, 0x72, 0x61, 0x63, 0x74, 0x20, 0x64, 0x69, 0x66, 0x66
        /*010b*/ 	.byte	0x20, 0x64, 0x69, 0x6d, 0x65, 0x6e, 0x73, 0x69, 0x6f, 0x6e, 0x2e, 0x2e, 0x2e, 0x2e, 0x00
	.type		$str$18,@object
	.size		$str$18,($str$20 - $str$18)
$str$18:
        /*011a*/ 	.byte	0x0a, 0x0a, 0x2a, 0x2a, 0x2a, 0x2a, 0x2a, 0x2a, 0x2a, 0x2a, 0x2a, 0x2a, 0x53, 0x63, 0x61, 0x6c
        /*012a*/ 	.byte	0x61, 0x72, 0x4d, 0x61, 0x74, 0x72, 0x69, 0x78, 0x50, 0x72, 0x6f, 0x64, 0x75, 0x63, 0x74, 0x20
        /*013a*/ 	.byte	0x64, 0x69, 0x6d, 0x65, 0x6e, 0x73, 0x69, 0x6f, 0x6e, 0xc3, 0xa7, 0x2e, 0x2e, 0x2e, 0x2e, 0x00
	.type		$str$20,@object
	.size		$str$20,($str$13 - $str$20)
$str$20:
        /*014a*/ 	.byte	0x0a, 0x0a, 0x2a, 0x2a, 0x2a, 0x2a, 0x2a, 0x2a, 0x2a, 0x2a, 0x2a, 0x2a, 0x4d, 0x61, 0x74, 0x72
        /*015a*/ 	.byte	0x69, 0x78, 0x50, 0x61, 0x69, 0x72, 0x77, 0x69, 0x73, 0x65, 0x50, 0x72, 0x6f, 0x64, 0x75, 0x63
        /*016a*/ 	.byte	0x74, 0x20, 0x64, 0x69, 0x6d, 0x65, 0x6e, 0x73, 0x69, 0x6f, 0x6e, 0x2e, 0x2e, 0x2e, 0x2e, 0x00
	.type		$str$13,@object
	.size		$str$13,($str$5 - $str$13)
$str$13:
        /*017a*/ 	.byte	0x0a, 0x0a, 0x2a, 0x2a, 0x2a, 0x2a, 0x2a, 0x2a, 0x2a, 0x2a, 0x2a, 0x2a, 0x4d, 0x61, 0x74, 0x72
        /*018a*/ 	.byte	0x69, 0x78, 0x20, 0x50, 0x72, 0x6f, 0x64, 0x75, 0x63, 0x74, 0x20, 0x65, 0x72, 0x72, 0x6f, 0x72
        /*019a*/ 	.byte	0x20, 0x64, 0x69, 0x6d, 0x65, 0x6e, 0x73, 0x69, 0x6f, 0x6e, 0xc3, 0xa7, 0x2e, 0x2e, 0x2e, 0x2e
        /*01aa*/ 	.byte	0x00
	.type		$str$5,@object
	.size		$str$5,($str$16 - $str$5)
$str$5:
        /*01ab*/ 	.byte	0x0a, 0x0a, 0x2a, 0x2a, 0x2a, 0x2a, 0x2a, 0x2a, 0x2a, 0x2a, 0x2a, 0x2a, 0x4d, 0x61, 0x74, 0x72
        /*01bb*/ 	.byte	0x69, 0x78, 0x20, 0x54, 0x72, 0x61, 0x6e, 0x73, 0x70, 0x6f, 0x73, 0x65, 0x20, 0x64, 0x69, 0x66
        /*01cb*/ 	.byte	0x66, 0x20, 0x64, 0x69, 0x6d, 0x65, 0x6e, 0x73, 0x69, 0x6f, 0x6e, 0xc3, 0xa7, 0x2e, 0x2e, 0x2e
        /*01db*/ 	.byte	0x2e, 0x00
	.type		$str$16,@object
	.size		$str$16,($str$2 - $str$16)
$str$16:
        /*01dd*/ 	.byte	0x0a, 0x0a, 0x2a, 0x2a, 0x2a, 0x2a, 0x2a, 0x2a, 0x2a, 0x2a, 0x2a, 0x2a, 0x53, 0x63, 0x61, 0x61
        /*01ed*/ 	.byte	0x72, 0x20, 0x4d, 0x69, 0x6e, 0x75, 0x73, 0x20, 0x76, 0x65, 0x63, 0x74, 0x72, 0x6f, 0x72, 0x64
        /*01fd*/ 	.byte	0x69, 0x66, 0x66, 0x20, 0x64, 0x69, 0x6d, 0x65, 0x6e, 0x73, 0x69, 0x6f, 0x6e, 0xc3, 0xa7, 0x2e
        /*020d*/ 	.byte	0x2e, 0x2e, 0x2e, 0x00
	.type		$str$2,@object
	.size		$str$2,($str$14 - $str$2)
$str$2:
        /*0211*/ 	.byte	0x76, 0x65, 0x63, 0x2d, 0x3e, 0x77, 0x69, 0x64, 0x74, 0x68, 0x20, 0x3a, 0x20, 0x25, 0x64, 0x20
        /*0221*/ 	.byte	0x76, 0x65, 0x63, 0x2d, 0x3e, 0x68, 0x65, 0x69, 0x67, 0x68, 0x74, 0x20, 0x3a, 0x20, 0x25, 0x64
        /*0231*/ 	.byte	0x20, 0x2d, 0x20, 0x78, 0x20, 0x64, 0x69, 0x6d, 0x20, 0x25, 0x64, 0x20, 0x79, 0x20, 0x64, 0x69
        /*0241*/ 	.byte	0x6d, 0x20, 0x25, 0x64, 0x00
	.type		$str$14,@object
	.size		$str$14,($str$6 - $str$14)
$str$14:
        /*0246*/ 	.byte	0x0a, 0x6d, 0x31, 0x2d, 0x3e, 0x77, 0x69, 0x64, 0x74, 0x68, 0x20, 0x25, 0x64, 0x20, 0x6d, 0x31
        /*0256*/ 	.byte	0x2d, 0x3e, 0x68, 0x65, 0x69, 0x67, 0x68, 0x74, 0x20, 0x25, 0x64, 0x20, 0x2d, 0x20, 0x6d, 0x32
        /*0266*/ 	.byte	0x2d, 0x3e, 0x77, 0x69, 0x64, 0x74, 0x68, 0x20, 0x25, 0x64, 0x20, 0x6d, 0x32, 0x2d, 0x3e, 0x68
        /*0276*/ 	.byte	0x65, 0x69, 0x67, 0x68, 0x74, 0x20, 0x25, 0x64, 0x0a, 0x00
	.type		$str$6,@object
	.size		$str$6,(.L_8 - $str$6)
$str$6:
        /*0280*/ 	.byte	0x0a, 0x72, 0x65, 0x73, 0x2d, 0x3e, 0x77, 0x69, 0x64, 0x74, 0x68, 0x20, 0x3a, 0x20, 0x25, 0x64
        /*0290*/ 	.byte	0x20, 0x72, 0x65, 0x73, 0x2d, 0x3e, 0x68, 0x65, 0x69, 0x68, 0x67, 0x74, 0x20, 0x3a, 0x20, 0x25
        /*02a0*/ 	.byte	0x64, 0x20, 0x2d, 0x20, 0x6d, 0x31, 0x2d, 0x3e, 0x77, 0x69, 0x64, 0x74, 0x68, 0x20, 0x3a, 0x20
        /*02b0*/ 	.byte	0x25, 0x64, 0x20, 0x6d, 0x31, 0x2d, 0x3e, 0x68, 0x65, 0x69, 0x67, 0x68, 0x74, 0x20, 0x25, 0x64
        /*02c0*/ 	.byte	0x0a, 0x00
.L_8:


//--------------------- .nv.shared.reserved.0     --------------------------
	.section	.nv.shared.reserved.0,"aw",@nobits
	.weak		__nv_reservedSMEM_offset_0_alias
	.size		__nv_reservedSMEM_offset_0_alias, 0, 64
	.other		__nv_reservedSMEM_offset_0_alias,@"STO_CUDA_RESERVED_SHARED STV_DEFAULT"
__nv_reservedSMEM_offset_0_alias:
	.zero		0
	.zero		64


//--------------------- .nv.global                --------------------------
	.section	.nv.global,"aw",@nobits
	.align	8
.nv.global:
	.type		array,@object
	.size		array,(error_sum - array)
array:
	.zero		120
	.type		error_sum,@object
	.size		error_sum,(.L_1 - error_sum)
error_sum:
	.zero		128
.L_1:


//--------------------- .nv.constant0._Z10PointerSetP8Vector2DS0_ii --------------------------
	.section	.nv.constant0._Z10PointerSetP8Vector2DS0_ii,"a",@progbits
	.sectionflags	@""
	.align	4
.nv.constant0._Z10PointerSetP8Vector2DS0_ii:
	.zero		920


//--------------------- .nv.constant0._Z7SigmoidP8Vector2DS0_ --------------------------
	.section	.nv.constant0._Z7SigmoidP8Vector2DS0_,"a",@progbits
	.sectionflags	@""
	.align	4
.nv.constant0._Z7SigmoidP8Vector2DS0_:
	.zero		912


//--------------------- .nv.constant0._Z5Log2DP8Vector2DS0_ --------------------------
	.section	.nv.constant0._Z5Log2DP8Vector2DS0_,"a",@progbits
	.sectionflags	@""
	.align	4
.nv.constant0._Z5Log2DP8Vector2DS0_:
	.zero		912


//--------------------- .nv.constant0._Z8ArgMax2DP8Vector2D --------------------------
	.section	.nv.constant0._Z8ArgMax2DP8Vector2D,"a",@progbits
	.sectionflags	@""
	.align	4
.nv.constant0._Z8ArgMax2DP8Vector2D:
	.zero		904


//--------------------- .nv.constant0._Z5Sum2DP8Vector2D --------------------------
	.section	.nv.constant0._Z5Sum2DP8Vector2D,"a",@progbits
	.sectionflags	@""
	.align	4
.nv.constant0._Z5Sum2DP8Vector2D:
	.zero		904


//--------------------- .nv.constant0._Z21MatrixPairwiseProductP8Vector2DS0_S0_ --------------------------
	.section	.nv.constant0._Z21MatrixPairwiseProductP8Vector2DS0_S0_,"a",@progbits
	.sectionflags	@""
	.align	4
.nv.constant0._Z21MatrixPairwiseProductP8Vector2DS0_S0_:
	.zero		920


//--------------------- .nv.constant0._Z19ScalarMatrixProductP8Vector2DfS0_ --------------------------
	.section	.nv.constant0._Z19ScalarMatrixProductP8Vector2DfS0_,"a",@progbits
	.sectionflags	@""
	.align	4
.nv.constant0._Z19ScalarMatrixProductP8Vector2DfS0_:
	.zero		920


//--------------------- .nv.constant0._Z19ScalarMinusVector2DP8Vector2DfS0_ --------------------------
	.section	.nv.constant0._Z19ScalarMinusVector2DP8Vector2DfS0_,"a",@progbits
	.sectionflags	@""
	.align	4
.nv.constant0._Z19ScalarMinusVector2DP8Vector2DfS0_:
	.zero		920


//--------------------- .nv.constant0._Z13MatrixProductP8Vector2DS0_S0_ --------------------------
	.section	.nv.constant0._Z13MatrixProductP8Vector2DS0_S0_,"a",@progbits
	.sectionflags	@""
	.align	4
.nv.constant0._Z13MatrixProductP8Vector2DS0_S0_:
	.zero		920


//--------------------- .nv.constant0._Z15DisplayVector2DP8Vector2D --------------------------
	.section	.nv.constant0._Z15DisplayVector2DP8Vector2D,"a",@progbits
	.sectionflags	@""
	.align	4
.nv.constant0._Z15DisplayVector2DP8Vector2D:
	.zero		904


//--------------------- .nv.constant0._Z17TransposeVector2DP8Vector2DS0_ --------------------------
	.section	.nv.constant0._Z17TransposeVector2DP8Vector2DS0_,"a",@progbits
	.sectionflags	@""
	.align	4
.nv.constant0._Z17TransposeVector2DP8Vector2DS0_:
	.zero		912


//--------------------- .nv.constant0._Z14MatrixSubtractP8Vector2DS0_S0_ --------------------------
	.section	.nv.constant0._Z14MatrixSubtractP8Vector2DS0_S0_,"a",@progbits
	.sectionflags	@""
	.align	4
.nv.constant0._Z14MatrixSubtractP8Vector2DS0_S0_:
	.zero		920


//--------------------- .nv.constant0._Z9MatrixAddP8Vector2DS0_S0_ --------------------------
	.section	.nv.constant0._Z9MatrixAddP8Vector2DS0_S0_,"a",@progbits
	.sectionflags	@""
	.align	4
.nv.constant0._Z9MatrixAddP8Vector2DS0_S0_:
	.zero		920


//--------------------- SYMBOLS --------------------------

	.type		.nv.reservedSmem.offset0,@object
	.size		.nv.reservedSmem.offset0,0x4
	.type		vprintf,@function
